def matmul_kernel(
    a_ptr,
    b_ptr,
    c_ptr,
    M,
    N,
    K,
    stride_am,
    stride_ak,
    stride_bk,
    stride_bn,
    stride_cm,
    stride_cn,
    BLOCK_M: tl.constexpr,
    BLOCK_N: tl.constexpr,
    BLOCK_K: tl.constexpr,
    GROUP_M: tl.constexpr,
):
    pid = tl.program_id(axis=0)
    num_pid_m = tl.cdiv(M, BLOCK_M)
    num_pid_n = tl.cdiv(N, BLOCK_N)
    num_pid_in_group = GROUP_M * num_pid_n
    group_id = pid // num_pid_in_group
    first_pid_m = group_id * GROUP_M
    group_size_m = min(num_pid_m - first_pid_m, GROUP_M)
    pid_m = first_pid_m + ((pid % num_pid_in_group) % group_size_m)
    pid_n = (pid % num_pid_in_group) // group_size_m

    offs_am = (pid_m * BLOCK_M + tl.arange(0, BLOCK_M)) % M
    offs_bn = (pid_n * BLOCK_N + tl.arange(0, BLOCK_N)) % N
    offs_k = tl.arange(0, BLOCK_K)
    a_ptrs = a_ptr + offs_am[:, None] * stride_am + offs_k[None, :] * stride_ak
    b_ptrs = b_ptr + offs_k[:, None] * stride_bk + offs_bn[None, :] * stride_bn

    acc = tl.zeros((BLOCK_M, BLOCK_N), dtype=tl.float32)
    for kk in range(0, tl.cdiv(K, BLOCK_K)):
        a = tl.load(a_ptrs, mask=offs_k[None, :] < K - kk * BLOCK_K, other=0.0)
        b = tl.load(b_ptrs, mask=offs_k[:, None] < K - kk * BLOCK_K, other=0.0)
        acc = tl.dot(a, b, acc)
        a_ptrs += BLOCK_K * stride_ak
        b_ptrs += BLOCK_K * stride_bk

    c = acc.to(c_ptr.dtype.element_ty)
    offs_cm = pid_m * BLOCK_M + tl.arange(0, BLOCK_M)
    offs_cn = pid_n * BLOCK_N + tl.arange(0, BLOCK_N)
    c_ptrs = c_ptr + offs_cm[:, None] * stride_cm + offs_cn[None, :] * stride_cn
    mask = (offs_cm[:, None] < M) & (offs_cn[None, :] < N)
    tl.store(c_ptrs, c, mask=mask)

# config = {"BLOCK_K": 64, "BLOCK_M": 128, "BLOCK_N": 64, "GROUP_M": 1, "arch": "sm_100", "dtype": "fp8e4m3", "num_ctas": 1, "num_stages": 3, "num_warps": 4}
# arch = sm_100


// ===== COMPILED SASS (sm_100a) =====

	.target	sm_100a

	.elftype	@"ET_EXEC"


//--------------------- .note.nv.tkinfo           --------------------------
	.section	.note.nv.tkinfo,"",@"SHT_NOTE"
	.sectionflags	@"SHF_NOTE_NV_TKINFO"
	.tkinfo
        /*0018*/ 	.word	0x00000081
        /*0030*/ 	.string	""
        /*0030*/ 	.string	"ptxas-blackwell"
        /*0030*/ 	.string	"Cuda compilation tools, release 12.9, V12.9.86"
        /*0030*/ 	.string	"Build cuda_12.9.r12.9/compiler.36037853_0"
        /*0030*/ 	.string	"-v  -suppress-debug-info  -lineinfo  -arch sm_100a "



//--------------------- .note.nv.cuver            --------------------------
	.section	.note.nv.cuver,"",@"SHT_NOTE"
	.sectionflags	@"SHF_NOTE_NV_CUVER"
        /*0018*/ 	.short	0x0001
        /*001a*/ 	.short	0x0064
        /*001c*/ 	.short	0x0001
        /*001e*/ 	.short	0x0000
        /*0020*/ 	.short	0x0001
        /*0022*/ 	.short	0x0000


//--------------------- .nv.info                  --------------------------
	.section	.nv.info,"",@"SHT_CUDA_INFO"
	.align	4


	//----- nvinfo : EIATTR_REGCOUNT
	.align		4
        /*0000*/ 	.byte	0x04, 0x2f
        /*0002*/ 	.short	(.L_4 - .L_3)
	.align		4
.L_3:
        /*0004*/ 	.word	index@(matmul_kernel)
        /*0008*/ 	.word	0x000000ff


	//----- nvinfo : EIATTR_FRAME_SIZE
	.align		4
.L_4:
        /*000c*/ 	.byte	0x04, 0x11
        /*000e*/ 	.short	(.L_6 - .L_5)
	.align		4
.L_5:
        /*0010*/ 	.word	index@($__internal_2_$__cuda_sm10x_tcgen05_guardrail_trap_unallocated_columns_being_dealloced)
        /*0014*/ 	.word	0x00000000


	//----- nvinfo : EIATTR_FRAME_SIZE
	.align		4
.L_6:
        /*0018*/ 	.byte	0x04, 0x11
        /*001a*/ 	.short	(.L_8 - .L_7)
	.align		4
.L_7:
        /*001c*/ 	.word	index@($__internal_1_$__cuda_sm10x_tcgen05_guardrail_trap_phase_invalid_during_alloc)
        /*0020*/ 	.word	0x00000000


	//----- nvinfo : EIATTR_FRAME_SIZE
	.align		4
.L_8:
        /*0024*/ 	.byte	0x04, 0x11
        /*0026*/ 	.short	(.L_10 - .L_9)
	.align		4
.L_9:
        /*0028*/ 	.word	index@($__internal_0_$__cuda_sm10x_tcgen05_guardrail_trap_col_being_dealloced_not_returned_by_alloc)
        /*002c*/ 	.word	0x00000000


	//----- nvinfo : EIATTR_FRAME_SIZE
	.align		4
.L_10:
        /*0030*/ 	.byte	0x04, 0x11
        /*0032*/ 	.short	(.L_12 - .L_11)
	.align		4
.L_11:
        /*0034*/ 	.word	index@(matmul_kernel)
        /*0038*/ 	.word	0x00000000


	//----- nvinfo : EIATTR_MIN_STACK_SIZE
	.align		4
.L_12:
        /*003c*/ 	.byte	0x04, 0x12
        /*003e*/ 	.short	(.L_14 - .L_13)
	.align		4
.L_13:
        /*0040*/ 	.word	index@(matmul_kernel)
        /*0044*/ 	.word	0x00000000
.L_14:


//--------------------- .nv.info.matmul_kernel    --------------------------
	.section	.nv.info.matmul_kernel,"",@"SHT_CUDA_INFO"
	.sectionflags	@""
	.align	4


	//----- nvinfo : EIATTR_CUDA_API_VERSION
	.align		4
        /*0000*/ 	.byte	0x04, 0x37
        /*0002*/ 	.short	(.L_16 - .L_15)
.L_15:
        /*0004*/ 	.word	0x00000081


	//----- nvinfo : EIATTR_KPARAM_INFO
	.align		4
.L_16:
        /*0008*/ 	.byte	0x04, 0x17
        /*000a*/ 	.short	(.L_18 - .L_17)
.L_17:
        /*000c*/ 	.word	0x00000000
        /*0010*/ 	.short	0x000d
        /*0012*/ 	.short	0x0048
        /*0014*/ 	.byte	0x00, 0xf4, 0x21, 0x00


	//----- nvinfo : EIATTR_KPARAM_INFO
	.align		4
.L_18:
        /*0018*/ 	.byte	0x04, 0x17
        /*001a*/ 	.short	(.L_20 - .L_19)
.L_19:
        /*001c*/ 	.word	0x00000000
        /*0020*/ 	.short	0x000c
        /*0022*/ 	.short	0x0040
        /*0024*/ 	.byte	0x00, 0xf4, 0x21, 0x00


	//----- nvinfo : EIATTR_KPARAM_INFO
	.align		4
.L_20:
        /*0028*/ 	.byte	0x04, 0x17
        /*002a*/ 	.short	(.L_22 - .L_21)
.L_21:
        /*002c*/ 	.word	0x00000000
        /*0030*/ 	.short	0x000b
        /*0032*/ 	.short	0x0038
        /*0034*/ 	.byte	0x00, 0xf0, 0x11, 0x00


	//----- nvinfo : EIATTR_KPARAM_INFO
	.align		4
.L_22:
        /*0038*/ 	.byte	0x04, 0x17
        /*003a*/ 	.short	(.L_24 - .L_23)
.L_23:
        /*003c*/ 	.word	0x00000000
        /*0040*/ 	.short	0x000a
        /*0042*/ 	.short	0x0034
        /*0044*/ 	.byte	0x00, 0xf0, 0x11, 0x00


	//----- nvinfo : EIATTR_KPARAM_INFO
	.align		4
.L_24:
        /*0048*/ 	.byte	0x04, 0x17
        /*004a*/ 	.short	(.L_26 - .L_25)
.L_25:
        /*004c*/ 	.word	0x00000000
        /*0050*/ 	.short	0x0009
        /*0052*/ 	.short	0x0030
        /*0054*/ 	.byte	0x00, 0xf0, 0x11, 0x00


	//----- nvinfo : EIATTR_KPARAM_INFO
	.align		4
.L_26:
        /*0058*/ 	.byte	0x04, 0x17
        /*005a*/ 	.short	(.L_28 - .L_27)
.L_27:
        /*005c*/ 	.word	0x00000000
        /*0060*/ 	.short	0x0008
        /*0062*/ 	.short	0x002c
        /*0064*/ 	.byte	0x00, 0xf0, 0x11, 0x00


	//----- nvinfo : EIATTR_KPARAM_INFO
	.align		4
.L_28:
        /*0068*/ 	.byte	0x04, 0x17
        /*006a*/ 	.short	(.L_30 - .L_29)
.L_29:
        /*006c*/ 	.word	0x00000000
        /*0070*/ 	.short	0x0007
        /*0072*/ 	.short	0x0028
        /*0074*/ 	.byte	0x00, 0xf0, 0x11, 0x00


	//----- nvinfo : EIATTR_KPARAM_INFO
	.align		4
.L_30:
        /*0078*/ 	.byte	0x04, 0x17
        /*007a*/ 	.short	(.L_32 - .L_31)
.L_31:
        /*007c*/ 	.word	0x00000000
        /*0080*/ 	.short	0x0006
        /*0082*/ 	.short	0x0024
        /*0084*/ 	.byte	0x00, 0xf0, 0x11, 0x00


	//----- nvinfo : EIATTR_KPARAM_INFO
	.align		4
.L_32:
        /*0088*/ 	.byte	0x04, 0x17
        /*008a*/ 	.short	(.L_34 - .L_33)
.L_33:
        /*008c*/ 	.word	0x00000000
        /*0090*/ 	.short	0x0005
        /*0092*/ 	.short	0x0020
        /*0094*/ 	.byte	0x00, 0xf0, 0x11, 0x00


	//----- nvinfo : EIATTR_KPARAM_INFO
	.align		4
.L_34:
        /*0098*/ 	.byte	0x04, 0x17
        /*009a*/ 	.short	(.L_36 - .L_35)
.L_35:
        /*009c*/ 	.word	0x00000000
        /*00a0*/ 	.short	0x0004
        /*00a2*/ 	.short	0x001c
        /*00a4*/ 	.byte	0x00, 0xf0, 0x11, 0x00


	//----- nvinfo : EIATTR_KPARAM_INFO
	.align		4
.L_36:
        /*00a8*/ 	.byte	0x04, 0x17
        /*00aa*/ 	.short	(.L_38 - .L_37)
.L_37:
        /*00ac*/ 	.word	0x00000000
        /*00b0*/ 	.short	0x0003
        /*00b2*/ 	.short	0x0018
        /*00b4*/ 	.byte	0x00, 0xf0, 0x11, 0x00


	//----- nvinfo : EIATTR_KPARAM_INFO
	.align		4
.L_38:
        /*00b8*/ 	.byte	0x04, 0x17
        /*00ba*/ 	.short	(.L_40 - .L_39)
.L_39:
        /*00bc*/ 	.word	0x00000000
        /*00c0*/ 	.short	0x0002
        /*00c2*/ 	.short	0x0010
        /*00c4*/ 	.byte	0x00, 0xf4, 0x21, 0x00


	//----- nvinfo : EIATTR_KPARAM_INFO
	.align		4
.L_40:
        /*00c8*/ 	.byte	0x04, 0x17
        /*00ca*/ 	.short	(.L_42 - .L_41)
.L_41:
        /*00cc*/ 	.word	0x00000000
        /*00d0*/ 	.short	0x0001
        /*00d2*/ 	.short	0x0008
        /*00d4*/ 	.byte	0x00, 0xf4, 0x21, 0x00


	//----- nvinfo : EIATTR_KPARAM_INFO
	.align		4
.L_42:
        /*00d8*/ 	.byte	0x04, 0x17
        /*00da*/ 	.short	(.L_44 - .L_43)
.L_43:
        /*00dc*/ 	.word	0x00000000
        /*00e0*/ 	.short	0x0000
        /*00e2*/ 	.short	0x0000
        /*00e4*/ 	.byte	0x00, 0xf4, 0x21, 0x00


	//----- nvinfo : EIATTR_AT_ENTRY_FRAGMENTS
	.align		4
.L_44:
        /*00e8*/ 	.byte	0x04, 0x4f
        /*00ea*/ 	.short	(.L_46 - .L_45)


	//   ....[0]....
.L_45:
        /*00ec*/ 	.word	0x00000004


	//----- nvinfo : EIATTR_RESERVED_SMEM_USED
	.align		4
.L_46:
        /*00f0*/ 	.byte	0x01, 0x41
	.zero		2


	//----- nvinfo : EIATTR_SPARSE_MMA_MASK
	.align		4
        /*00f4*/ 	.byte	0x03, 0x50
        /*00f6*/ 	.short	0x0000


	//----- nvinfo : EIATTR_TCGEN05_1CTA_USED
	.align		4
        /*00f8*/ 	.byte	0x01, 0x51
	.zero		2


	//----- nvinfo : EIATTR_MAXREG_COUNT
	.align		4
        /*00fc*/ 	.byte	0x03, 0x1b
        /*00fe*/ 	.short	0x00ff


	//----- nvinfo : EIATTR_NUM_BARRIERS
	.align		4
        /*0100*/ 	.byte	0x02, 0x4c
        /*0102*/ 	.byte	0x01
	.zero		1


	//----- nvinfo : EIATTR_INT_WARP_WIDE_INSTR_OFFSETS
	.align		4
        /*0104*/ 	.byte	0x04, 0x31
        /*0106*/ 	.short	(.L_48 - .L_47)


	//   ....[0]....
.L_47:
        /*0108*/ 	.word	0x00002c10


	//   ....[1]....
        /*010c*/ 	.word	0x00002c40


	//   ....[2]....
        /*0110*/ 	.word	0x00005da0


	//   ....[3]....
        /*0114*/ 	.word	0x0000b3b0


	//   ....[4]....
        /*0118*/ 	.word	0x0000b400


	//----- nvinfo : EIATTR_COOP_GROUP_MASK_REGIDS
	.align		4
.L_48:
        /*011c*/ 	.byte	0x04, 0x29
        /*011e*/ 	.short	(.L_50 - .L_49)


	//   ....[0]....
.L_49:
        /*0120*/ 	.word	0xffffffff


	//   ....[1]....
        /*0124*/ 	.word	0xffffffff


	//   ....[2]....
        /*0128*/ 	.word	0xffffffff


	//   ....[3]....
        /*012c*/ 	.word	0xffffffff


	//----- nvinfo : EIATTR_COOP_GROUP_INSTR_OFFSETS
	.align		4
.L_50:
        /*0130*/ 	.byte	0x04, 0x28
        /*0132*/ 	.short	(.L_52 - .L_51)


	//   ....[0]....
.L_51:
        /*0134*/ 	.word	0x00000070


	//   ....[1]....
        /*0138*/ 	.word	0x00000330


	//   ....[2]....
        /*013c*/ 	.word	0x0000b240


	//   ....[3]....
        /*0140*/ 	.word	0x0000b4b0


	//----- nvinfo : EIATTR_VRC_CTA_INIT_COUNT
	.align		4
.L_52:
        /*0144*/ 	.byte	0x02, 0x4a
        /*0146*/ 	.byte	0x80
	.zero		1


	//----- nvinfo : EIATTR_MBARRIER_INSTR_OFFSETS
	.align		4
        /*0148*/ 	.byte	0x04, 0x39
        /*014a*/ 	.short	(.L_54 - .L_53)


	//   ....[0]....
.L_53:
        /*014c*/ 	.word	0x00002e00
        /*0150*/ 	.word	0x000000ff
        /*0154*/ 	.word	0x00000000
        /*0158*/ 	.short	0x0100
        /*015a*/ 	.byte	0x0a
	.zero		1


	//   ....[1]....
        /*015c*/ 	.word	0x00005df0
        /*0160*/ 	.word	0x000000ff
        /*0164*/ 	.word	0x00006008
        /*0168*/ 	.short	0x0100
        /*016a*/ 	.byte	0x0d
	.zero		1


	//   ....[2]....
        /*016c*/ 	.word	0x000068a0
        /*0170*/ 	.word	0x000000ff
        /*0174*/ 	.word	0x00000000
        /*0178*/ 	.short	0x010a
        /*017a*/ 	.byte	0x0a
	.zero		1


	//   ....[3]....
        /*017c*/ 	.word	0x000091e0
        /*0180*/ 	.word	0x000000ff
        /*0184*/ 	.word	0x00000000
        /*0188*/ 	.short	0x010a
        /*018a*/ 	.byte	0x0a
	.zero		1


	//   ....[4]....
        /*018c*/ 	.word	0x00009340
        /*0190*/ 	.word	0x000000ff
        /*0194*/ 	.word	0x00006000
        /*0198*/ 	.short	0x0108
        /*019a*/ 	.byte	0x0d
	.zero		1


	//   ....[5]....
        /*019c*/ 	.word	0x000093d0
        /*01a0*/ 	.word	0x000000ff
        /*01a4*/ 	.word	0x00006008
        /*01a8*/ 	.short	0x0108
        /*01aa*/ 	.byte	0x0d
	.zero		1


	//   ....[6]....
        /*01ac*/ 	.word	0x0000b4d0
        /*01b0*/ 	.word	0x000000ff
        /*01b4*/ 	.word	0x00000000
        /*01b8*/ 	.short	0x010a
        /*01ba*/ 	.byte	0x0a
	.zero		1


	//   ....[7]....
        /*01bc*/ 	.word	0x0000b500
        /*01c0*/ 	.word	0x000000ff
        /*01c4*/ 	.word	0x00000000
        /*01c8*/ 	.short	0x010a
        /*01ca*/ 	.byte	0x0a
	.zero		1


	//----- nvinfo : EIATTR_NUM_MBARRIERS
	.align		4
.L_54:
        /*01cc*/ 	.byte	0x03, 0x38
        /*01ce*/ 	.short	0x0002


	//----- nvinfo : EIATTR_EXIT_INSTR_OFFSETS
	.align		4
        /*01d0*/ 	.byte	0x04, 0x1c
        /*01d2*/ 	.short	(.L_56 - .L_55)


	//   ....[0]....
.L_55:
        /*01d4*/ 	.word	0x0000b4c0


	//----- nvinfo : EIATTR_REQNTID
	.align		4
.L_56:
        /*01d8*/ 	.byte	0x04, 0x10
        /*01da*/ 	.short	(.L_58 - .L_57)
.L_57:
        /*01dc*/ 	.word	0x00000080
        /*01e0*/ 	.word	0x00000001
        /*01e4*/ 	.word	0x00000001


	//----- nvinfo : EIATTR_CRS_STACK_SIZE
	.align		4
.L_58:
        /*01e8*/ 	.byte	0x04, 0x1e
        /*01ea*/ 	.short	(.L_60 - .L_59)
.L_59:
        /*01ec*/ 	.word	0x00000000


	//----- nvinfo : EIATTR_CBANK_PARAM_SIZE
	.align		4
.L_60:
        /*01f0*/ 	.byte	0x03, 0x19
        /*01f2*/ 	.short	0x0050


	//----- nvinfo : EIATTR_PARAM_CBANK
	.align		4
        /*01f4*/ 	.byte	0x04, 0x0a
        /*01f6*/ 	.short	(.L_62 - .L_61)
	.align		4
.L_61:
        /*01f8*/ 	.word	index@(.nv.constant0.matmul_kernel)
        /*01fc*/ 	.short	0x0380
        /*01fe*/ 	.short	0x0050


	//----- nvinfo : EIATTR_SW_WAR
	.align		4
.L_62:
        /*0200*/ 	.byte	0x04, 0x36
        /*0202*/ 	.short	(.L_64 - .L_63)
.L_63:
        /*0204*/ 	.word	0x00000008
.L_64:


//--------------------- .nv.compat                --------------------------
	.section	.nv.compat,"",@"SHT_CUDA_COMPAT_INFO"
	.align	4
        /*0000*/ 	.byte	0x02, 0x02, 0x02, 0x00, 0x02, 0x05, 0x05, 0x00, 0x02, 0x03, 0x00, 0x00, 0x02, 0x06, 0x01, 0x00


//--------------------- .nv.callgraph             --------------------------
	.section	.nv.callgraph,"",@"SHT_CUDA_CALLGRAPH"
	.align	4
	.sectionentsize	8
	.align		4
        /*0000*/ 	.word	0x00000000
	.align		4
        /*0004*/ 	.word	0xffffffff
	.align		4
        /*0008*/ 	.word	0x00000000
	.align		4
        /*000c*/ 	.word	0xfffffffe
	.align		4
        /*0010*/ 	.word	0x00000000
	.align		4
        /*0014*/ 	.word	0xfffffffd
	.align		4
        /*0018*/ 	.word	0x00000000
	.align		4
        /*001c*/ 	.word	0xfffffffc


//--------------------- .text.matmul_kernel       --------------------------
	.section	.text.matmul_kernel,"ax",@progbits
	.align	128
        .global         matmul_kernel
        .type           matmul_kernel,@function
        .size           matmul_kernel,(.L_x_20 - matmul_kernel)
        .other          matmul_kernel,@"STO_CUDA_ENTRY STV_DEFAULT"
matmul_kernel:
.text.matmul_kernel:
[----:B------:R-:W0:Y:S01]  /*0000*/  LDC R1, c[0x0][0x37c] ;  /* 0x0000df00ff017b82 */ /* 0x000e220000000800 */
[----:B------:R-:W1:Y:S01]  /*0010*/  S2R R5, SR_TID.X ;  /* 0x0000000000057919 */ /* 0x000e620000002100 */
[----:B------:R-:W2:Y:S01]  /*0020*/  LDCU.64 UR26, c[0x0][0x358] ;  /* 0x00006b00ff1a77ac */ /* 0x000ea20008000a00 */
[----:B-1----:R-:W-:-:S13]  /*0030*/  ISETP.GE.U32.AND P0, PT, R5, 0x20, PT ;  /* 0x000000200500780c */ /* 0x002fda0003f06070 */
[----:B------:R-:W-:Y:S02]  /*0040*/  VOTEU.ANY UP0, P0 ;  /* 0x0000000000ff7886 */ /* 0x000fe40000000100 */
[----:B0-2---:R-:W-:Y:S05]  /*0050*/  BRA.U UP0, `(.L_x_0) ;  /* 0x0000000100b87547 */ /* 0x005fea000b800000 */
[----:B------:R-:W0:Y:S01]  /*0060*/  S2UR UR6, SR_CgaCtaId ;  /* 0x00000000000679c3 */ /* 0x000e220000008800 */
[----:B------:R-:W-:Y:S01]  /*0070*/  NOP ;  /* 0x0000000000007918 */ /* 0x000fe20000000000 */
[----:B------:R-:W-:Y:S02]  /*0080*/  UMOV UR4, 0x40 ;  /* 0x0000004000047882 */ /* 0x000fe40000000000 */
[----:B0-----:R-:W-:-:S09]  /*0090*/  ULEA UR4, UR6, UR4, 0x18 ;  /* 0x0000000406047291 */ /* 0x001fd2000f8ec0ff */
[----:B------:R-:W0:Y:S01]  /*00a0*/  LDS.U8 R0, [UR4] ;  /* 0x00000004ff007984 */ /* 0x000e220008000000 */
[----:B------:R-:W-:Y:S02]  /*00b0*/  UMOV UR4, 0x400 ;  /* 0x0000040000047882 */ /* 0x000fe40000000000 */
[----:B------:R-:W-:Y:S01]  /*00c0*/  ULEA UR4, UR6, UR4, 0x18 ;  /* 0x0000000406047291 */ /* 0x000fe2000f8ec0ff */
[----:B0-----:R-:W-:-:S13]  /*00d0*/  ISETP.NE.AND P0, PT, R0, RZ, PT ;  /* 0x000000ff0000720c */ /* 0x001fda0003f05270 */
[----:B------:R-:W-:Y:S05]  /*00e0*/  @P0 BRA `(.L_x_1) ;  /* 0x00000000007c0947 */ /* 0x000fea0003800000 */
[----:B------:R-:W-:-:S13]  /*00f0*/  ELECT P0, URZ, PT ;  /* 0x0000000000ff782f */ /* 0x000fda0003800000 */
[----:B------:R-:W-:Y:S05]  /*0100*/  @!P0 BRA `(.L_x_2) ;  /* 0x0000000000848947 */ /* 0x000fea0003800000 */
[----:B------:R-:W-:Y:S01]  /*0110*/  UMOV UR5, 0x2 ;  /* 0x0000000200057882 */ /* 0x000fe20000000000 */
[----:B------:R-:W-:Y:S02]  /*0120*/  IMAD.MOV.U32 R4, RZ, RZ, 0x1 ;  /* 0x00000001ff047424 */ /* 0x000fe400078e00ff */
[----:B------:R-:W-:Y:S02]  /*0130*/  IMAD.MOV.U32 R7, RZ, RZ, 0x3 ;  /* 0x00000003ff077424 */ /* 0x000fe400078e00ff */
[----:B------:R-:W-:Y:S04]  /*0140*/  DEPBAR.LE SB0, 0x36 ;  /* 0x00008d800000791a */ /* 0x000fe80000000000 */
[----:B------:R-:W0:Y:S02]  /*0150*/  UTCATOMSWS.FIND_AND_SET.ALIGN UP1, UR5, UR5 ;  /* 0x00000005000575e3 */ /* 0x000e240008020800 */
[----:B0-----:R-:W-:-:S04]  /*0160*/  PLOP3.LUT P0, PT, PT, PT, UP1, 0x80, 0x8 ;  /* 0x000000000008781c */ /* 0x001fc80003f0f018 */
[----:B------:R-:W-:-:S04]  /*0170*/  SEL R0, RZ, 0xffffffff, !P0 ;  /* 0xffffffffff007807 */ /* 0x000fc80004000000 */
[----:B------:R-:W-:Y:S01]  /*0180*/  ISETP.NE.AND P0, PT, R0, RZ, PT ;  /* 0x000000ff0000720c */ /* 0x000fe20003f05270 */
[----:B------:R-:W-:-:S12]  /*0190*/  IMAD.U32 R0, RZ, RZ, UR5 ;  /* 0x00000005ff007e24 */ /* 0x000fd8000f8e00ff */
[----:B------:R-:W-:Y:S05]  /*01a0*/  @P0 BRA `(.L_x_3) ;  /* 0x0000000000240947 */ /* 0x000fea0003800000 */
.L_x_4:
[----:B------:R-:W-:Y:S05]  /*01b0*/  NANOSLEEP 0x64 ;  /* 0x000000640000795d */ /* 0x000fea0003800000 */
[----:B------:R-:W-:-:S05]  /*01c0*/  UMOV UR5, 0x2 ;  /* 0x0000000200057882 */ /* 0x000fca0000000000 */
[----:B------:R-:W-:Y:S04]  /*01d0*/  DEPBAR.LE SB0, 0x36 ;  /* 0x00008d800000791a */ /* 0x000fe80000000000 */
[----:B------:R-:W0:Y:S02]  /*01e0*/  UTCATOMSWS.FIND_AND_SET.ALIGN UP1, UR5, UR5 ;  /* 0x00000005000575e3 */ /* 0x000e240008020800 */
[----:B0-----:R-:W-:-:S04]  /*01f0*/  PLOP3.LUT P0, PT, PT, PT, UP1, 0x80, 0x8 ;  /* 0x000000000008781c */ /* 0x001fc80003f0f018 */
[----:B------:R-:W-:-:S04]  /*0200*/  SEL R0, RZ, 0xffffffff, !P0 ;  /* 0xffffffffff007807 */ /* 0x000fc80004000000 */
[----:B------:R-:W-:Y:S01]  /*0210*/  ISETP.NE.AND P0, PT, R0, RZ, PT ;  /* 0x000000ff0000720c */ /* 0x000fe20003f05270 */
[----:B------:R-:W-:-:S12]  /*0220*/  IMAD.U32 R0, RZ, RZ, UR5 ;  /* 0x00000005ff007e24 */ /* 0x000fd8000f8e00ff */
[----:B------:R-:W-:Y:S05]  /*0230*/  @!P0 BRA `(.L_x_4) ;  /* 0xfffffffc00dc8947 */ /* 0x000fea000383ffff */
.L_x_3:
[C---:B------:R-:W-:Y:S01]  /*0240*/  VIADD R3, R0.reuse, 0x10 ;  /* 0x0000001000037836 */ /* 0x040fe20000000000 */
[----:B------:R-:W-:Y:S01]  /*0250*/  UMOV UR5, 0x50 ;  /* 0x0000005000057882 */ /* 0x000fe20000000000 */
[----:B------:R-:W-:Y:S01]  /*0260*/  SHF.L.U32 R2, R7, R0, RZ ;  /* 0x0000000007027219 */ /* 0x000fe200000006ff */
[----:B------:R-:W-:Y:S01]  /*0270*/  ULEA UR5, UR6, UR5, 0x18 ;  /* 0x0000000506057291 */ /* 0x000fe2000f8ec0ff */
[----:B------:R-:W-:Y:S01]  /*0280*/  IMAD.SHL.U32 R0, R0, 0x20, RZ ;  /* 0x0000002000007824 */ /* 0x000fe200078e00ff */
[----:B------:R-:W-:-:S04]  /*0290*/  SHF.L.U32 R3, R4, R3, RZ ;  /* 0x0000000304037219 */ /* 0x000fc800000006ff */
[----:B------:R-:W-:-:S05]  /*02a0*/  LOP3.LUT R2, R3, R2, RZ, 0xfc, !PT ;  /* 0x0000000203027212 */ /* 0x000fca00078efcff */
[----:B------:R0:W-:Y:S04]  /*02b0*/  ATOMS.OR RZ, [UR5], R2 ;  /* 0x00000002ffff798c */ /* 0x0001e8000b000005 */
[----:B------:R0:W-:Y:S01]  /*02c0*/  STS [UR4], R0 ;  /* 0x00000000ff007988 */ /* 0x0001e20008000804 */
[----:B------:R-:W-:Y:S05]  /*02d0*/  BRA `(.L_x_2) ;  /* 0x0000000000107947 */ /* 0x000fea0003800000 */
.L_x_1:
[----:B------:R-:W-:Y:S01]  /*02e0*/  IMAD.MOV.U32 R0, RZ, RZ, -0x1 ;  /* 0xffffffffff007424 */ /* 0x000fe200078e00ff */
[----:B------:R-:W-:-:S04]  /*02f0*/  MOV R2, 0x320 ;  /* 0x0000032000027802 */ /* 0x000fc80000000f00 */
[----:B------:R0:W-:Y:S03]  /*0300*/  STS [UR4], R0 ;  /* 0x00000000ff007988 */ /* 0x0001e60008000804 */
[----:B0-----:R-:W-:Y:S05]  /*0310*/  CALL.REL.NOINC `($__internal_1_$__cuda_sm10x_tcgen05_guardrail_trap_phase_invalid_during_alloc) ;  /* 0x000000b000907944 */ /* 0x001fea0003c00000 */
.L_x_2:
[----:B------:R-:W-:Y:S05]  /*0320*/  WARPSYNC.ALL ;  /* 0x0000000000007948 */ /* 0x000fea0003800000 */
[----:B------:R-:W-:Y:S01]  /*0330*/  NOP ;  /* 0x0000000000007918 */ /* 0x000fe20000000000 */
.L_x_0:
[----:B------:R-:W1:Y:S01]  /*0340*/  LDC.64 R58, c[0x0][0x398] ;  /* 0x0000e600ff3a7b82 */ /* 0x000e620000000a00 */
[----:B------:R-:W2:Y:S01]  /*0350*/  S2R R7, SR_CTAID.X ;  /* 0x0000000000077919 */ /* 0x000ea20000002500 */
[----:B------:R-:W-:Y:S01]  /*0360*/  UMOV UR13, 0x400 ;  /* 0x00000400000d7882 */ /* 0x000fe20000000000 */
[----:B------:R-:W3:Y:S01]  /*0370*/  LDCU UR4, c[0x0][0x3ac] ;  /* 0x00007580ff0477ac */ /* 0x000ee20008000800 */
[----:B------:R-:W4:Y:S04]  /*0380*/  LDCU UR7, c[0x0][0x3b0] ;  /* 0x00007600ff0777ac */ /* 0x000f280008000800 */
[----:B------:R-:W5:Y:S01]  /*0390*/  S2UR UR5, SR_CgaCtaId ;  /* 0x00000000000579c3 */ /* 0x000f620000008800 */
[----:B------:R-:W0:Y:S01]  /*03a0*/  LDCU.128 UR20, c[0x0][0x380] ;  /* 0x00007000ff1477ac */ /* 0x000e220008000c00 */
[----:B------:R-:W0:Y:S06]  /*03b0*/  LDCU UR24, c[0x0][0x3b0] ;  /* 0x00007600ff1877ac */ /* 0x000e2c0008000800 */
[----:B------:R-:W0:Y:S01]  /*03c0*/  LDC R205, c[0x0][0x3a0] ;  /* 0x0000e800ffcd7b82 */ /* 0x000e220000000800 */
[----:B------:R-:W0:Y:S01]  /*03d0*/  LDCU UR25, c[0x0][0x3b0] ;  /* 0x00007600ff1977ac */ /* 0x000e220008000800 */
[----:B------:R-:W0:Y:S02]  /*03e0*/  LDCU UR30, c[0x0][0x3b0] ;  /* 0x00007600ff1e77ac */ /* 0x000e240008000800 */
[----:B01----:R-:W-:Y:S01]  /*03f0*/  VIADD R0, R59, 0x3f ;  /* 0x0000003f3b007836 */ /* 0x003fe20000000000 */
[----:B------:R-:W-:-:S03]  /*0400*/  IABS R23, R58 ;  /* 0x0000003a00177213 */ /* 0x000fc60000000000 */
[----:B------:R-:W0:Y:S01]  /*0410*/  LDC R135, c[0x0][0x3a8] ;  /* 0x0000ea00ff877b82 */ /* 0x000e220000000800 */
[----:B------:R-:W1:Y:S01]  /*0420*/  LDCU UR31, c[0x0][0x3b0] ;  /* 0x00007600ff1f77ac */ /* 0x000e620008000800 */
[----:B------:R-:W-:Y:S01]  /*0430*/  SHF.R.S32.HI R3, RZ, 0x1f, R0 ;  /* 0x0000001fff037819 */ /* 0x000fe20000011400 */
[----:B------:R-:W0:Y:S03]  /*0440*/  LDCU UR9, c[0x0][0x3b0] ;  /* 0x00007600ff0977ac */ /* 0x000e260008000800 */
[----:B------:R-:W-:Y:S02]  /*0450*/  LEA.HI R3, R3, R0, RZ, 0x6 ;  /* 0x0000000003037211 */ /* 0x000fe400078f30ff */
[----:B--2---:R-:W-:Y:S01]  /*0460*/  IABS R8, R7 ;  /* 0x0000000700087213 */ /* 0x004fe20000000000 */
[----:B-----5:R-:W-:Y:S01]  /*0470*/  ULEA UR13, UR5, UR13, 0x18 ;  /* 0x0000000d050d7291 */ /* 0x020fe2000f8ec0ff */
[----:B------:R-:W-:Y:S01]  /*0480*/  SHF.R.S32.HI R4, RZ, 0x6, R3 ;  /* 0x00000006ff047819 */ /* 0x000fe20000011403 */
[----:B------:R-:W-:Y:S01]  /*0490*/  BAR.SYNC.DEFER_BLOCKING 0x0 ;  /* 0x0000000000007b1d */ /* 0x000fe20000010000 */
[----:B------:R-:W-:-:S02]  /*04a0*/  VIADD R38, R205, 0xfffffffb ;  /* 0xfffffffbcd267836 */ /* 0x000fc40000000000 */
[-C--:B------:R-:W-:Y:S02]  /*04b0*/  IABS R9, R4.reuse ;  /* 0x0000000400097213 */ /* 0x080fe40000000000 */
[----:B------:R-:W-:Y:S01]  /*04c0*/  IABS R10, R4 ;  /* 0x00000004000a7213 */ /* 0x000fe20000000000 */
[----:B------:R-:W2:Y:S01]  /*04d0*/  LDCU UR10, c[0x0][0x3b0] ;  /* 0x00007600ff0a77ac */ /* 0x000ea20008000800 */
[----:B------:R-:W5:Y:S01]  /*04e0*/  I2F.RP R0, R9 ;  /* 0x0000000900007306 */ /* 0x000f620000209400 */
[----:B------:R-:W0:Y:S01]  /*04f0*/  LDCU UR11, c[0x0][0x3b0] ;  /* 0x00007600ff0b77ac */ /* 0x000e220008000800 */
[----:B------:R-:W0:Y:S01]  /*0500*/  LDCU UR14, c[0x0][0x3b0] ;  /* 0x00007600ff0e77ac */ /* 0x000e220008000800 */
[----:B------:R-:W0:Y:S05]  /*0510*/  LDCU UR15, c[0x0][0x3b0] ;  /* 0x00007600ff0f77ac */ /* 0x000e2a0008000800 */
[----:B-----5:R-:W5:Y:S01]  /*0520*/  MUFU.RCP R0, R0 ;  /* 0x0000000000007308 */ /* 0x020f620000001000 */
[----:B------:R-:W0:Y:S01]  /*0530*/  LDCU UR16, c[0x0][0x3b0] ;  /* 0x00007600ff1077ac */ /* 0x000e220008000800 */
[----:B------:R-:W0:Y:S01]  /*0540*/  LDS R12, [UR13] ;  /* 0x0000000dff0c7984 */ /* 0x000e220008000800 */
[----:B------:R-:W0:Y:S01]  /*0550*/  LDCU UR17, c[0x0][0x3b0] ;  /* 0x00007600ff1177ac */ /* 0x000e220008000800 */
[----:B------:R-:W0:Y:S01]  /*0560*/  LDCU UR18, c[0x0][0x3b0] ;  /* 0x00007600ff1277ac */ /* 0x000e220008000800 */
[----:B------:R-:W0:Y:S01]  /*0570*/  LDCU UR19, c[0x0][0x3b0] ;  /* 0x00007600ff1377ac */ /* 0x000e220008000800 */
[----:B-----5:R-:W-:Y:S01]  /*0580*/  VIADD R2, R0, 0xffffffe ;  /* 0x0ffffffe00027836 */ /* 0x020fe20000000000 */
[----:B------:R-:W5:Y:S01]  /*0590*/  LDCU UR28, c[0x0][0x3b0] ;  /* 0x00007600ff1c77ac */ /* 0x000f620008000800 */
[----:B------:R-:W-:-:S02]  /*05a0*/  IMAD.MOV R0, RZ, RZ, -R10 ;  /* 0x000000ffff007224 */ /* 0x000fc400078e0a0a */
[----:B------:R1:W2:Y:S01]  /*05b0*/  F2I.FTZ.U32.TRUNC.NTZ R3, R2 ;  /* 0x0000000200037305 */ /* 0x0002a2000021f000 */
[----:B------:R-:W0:Y:S01]  /*05c0*/  LDCU UR29, c[0x0][0x3b0] ;  /* 0x00007600ff1d77ac */ /* 0x000e220008000800 */
[----:B------:R-:W0:Y:S01]  /*05d0*/  LDCU UR32, c[0x0][0x3b0] ;  /* 0x00007600ff2077ac */ /* 0x000e220008000800 */
[----:B-1----:R-:W-:Y:S01]  /*05e0*/  IMAD.MOV.U32 R2, RZ, RZ, RZ ;  /* 0x000000ffff027224 */ /* 0x002fe200078e00ff */
[----:B------:R-:W1:Y:S01]  /*05f0*/  LDCU UR33, c[0x0][0x3b0] ;  /* 0x00007600ff2177ac */ /* 0x000e620008000800 */
[----:B------:R-:W1:Y:S01]  /*0600*/  LDCU UR34, c[0x0][0x3b0] ;  /* 0x00007600ff2277ac */ /* 0x000e620008000800 */
[----:B--2---:R-:W-:Y:S01]  /*0610*/  IMAD.MOV R6, RZ, RZ, -R3 ;  /* 0x000000ffff067224 */ /* 0x004fe200078e0a03 */
[----:B------:R-:W2:Y:S03]  /*0620*/  LDCU UR35, c[0x0][0x3b0] ;  /* 0x00007600ff2377ac */ /* 0x000ea60008000800 */
[----:B------:R-:W-:-:S02]  /*0630*/  IMAD R11, R6, R9, RZ ;  /* 0x00000009060b7224 */ /* 0x000fc400078e02ff */
[----:B------:R-:W-:Y:S01]  /*0640*/  IMAD.MOV.U32 R6, RZ, RZ, R8 ;  /* 0x000000ffff067224 */ /* 0x000fe200078e0008 */
[----:B0-----:R-:W-:Y:S01]  /*0650*/  R2UR UR12, R12 ;  /* 0x000000000c0c72ca */ /* 0x001fe200000e0000 */
[----:B------:R-:W-:Y:S01]  /*0660*/  IMAD.HI.U32 R3, R3, R11, R2 ;  /* 0x0000000b03037227 */ /* 0x000fe200078e0002 */
[----:B------:R-:W0:Y:S01]  /*0670*/  LDCU UR36, c[0x0][0x3b0] ;  /* 0x00007600ff2477ac */ /* 0x000e220008000800 */
[----:B------:R-:W0:Y:S04]  /*0680*/  LDCU UR6, c[0x0][0x3a4] ;  /* 0x00007480ff0677ac */ /* 0x000e280008000800 */
[----:B------:R-:W-:-:S04]  /*0690*/  IMAD.HI.U32 R3, R3, R6, RZ ;  /* 0x0000000603037227 */ /* 0x000fc800078e00ff */
[----:B------:R-:W-:Y:S01]  /*06a0*/  IMAD R0, R3, R0, R6 ;  /* 0x0000000003007224 */ /* 0x000fe200078e0206 */
[----:B------:R-:W-:Y:S04]  /*06b0*/  BAR.SYNC.DEFER_BLOCKING 0x0 ;  /* 0x0000000000007b1d */ /* 0x000fe80000010000 */
[----:B------:R-:W-:-:S13]  /*06c0*/  ISETP.GT.U32.AND P1, PT, R9, R0, PT ;  /* 0x000000000900720c */ /* 0x000fda0003f24070 */
[----:B------:R-:W-:Y:S02]  /*06d0*/  @!P1 IMAD.IADD R0, R0, 0x1, -R9 ;  /* 0x0000000100009824 */ /* 0x000fe400078e0a09 */
[----:B------:R-:W-:Y:S01]  /*06e0*/  @!P1 VIADD R3, R3, 0x1 ;  /* 0x0000000103039836 */ /* 0x000fe20000000000 */
[----:B------:R-:W-:Y:S02]  /*06f0*/  ISETP.NE.AND P1, PT, R4, RZ, PT ;  /* 0x000000ff0400720c */ /* 0x000fe40003f25270 */
[----:B------:R-:W-:Y:S02]  /*0700*/  ISETP.GE.U32.AND P0, PT, R0, R9, PT ;  /* 0x000000090000720c */ /* 0x000fe40003f06070 */
[----:B------:R-:W-:-:S04]  /*0710*/  LOP3.LUT R0, R7, R4, RZ, 0x3c, !PT ;  /* 0x0000000407007212 */ /* 0x000fc800078e3cff */
[----:B------:R-:W-:Y:S01]  /*0720*/  ISETP.GE.AND P2, PT, R0, RZ, PT ;  /* 0x000000ff0000720c */ /* 0x000fe20003f46270 */
[----:B------:R-:W-:-:S06]  /*0730*/  VIADD R0, R58, 0x7f ;  /* 0x0000007f3a007836 */ /* 0x000fcc0000000000 */
[----:B------:R-:W-:-:S04]  /*0740*/  @P0 VIADD R3, R3, 0x1 ;  /* 0x0000000103030836 */ /* 0x000fc80000000000 */
[----:B------:R-:W-:Y:S01]  /*0750*/  IMAD.MOV.U32 R11, RZ, RZ, R3 ;  /* 0x000000ffff0b7224 */ /* 0x000fe200078e0003 */
[----:B------:R-:W-:-:S03]  /*0760*/  SHF.R.S32.HI R3, RZ, 0x1f, R0 ;  /* 0x0000001fff037819 */ /* 0x000fc60000011400 */
[----:B------:R-:W-:Y:S01]  /*0770*/  @!P2 IMAD.MOV R11, RZ, RZ, -R11 ;  /* 0x000000ffff0ba224 */ /* 0x000fe200078e0a0b */
[----:B------:R-:W-:Y:S02]  /*0780*/  LEA.HI R3, R3, R0, RZ, 0x7 ;  /* 0x0000000003037211 */ /* 0x000fe400078f38ff */
[----:B------:R-:W-:-:S04]  /*0790*/  @!P1 LOP3.LUT R11, RZ, R4, RZ, 0x33, !PT ;  /* 0x00000004ff0b9212 */ /* 0x000fc800078e33ff */
[----:B------:R-:W-:Y:S01]  /*07a0*/  LEA.HI.SX32 R3, R3, -R11, 0x19 ;  /* 0x8000000b03037211 */ /* 0x000fe200078fcaff */
[----:B------:R-:W-:-:S03]  /*07b0*/  IMAD.MOV R6, RZ, RZ, -R11 ;  /* 0x000000ffff067224 */ /* 0x000fc600078e0a0b */
[----:B------:R-:W-:Y:S01]  /*07c0*/  VIMNMX R13, PT, PT, R3, 0x1, PT ;  /* 0x00000001030d7848 */ /* 0x000fe20003fe0100 */
[----:B------:R-:W-:-:S03]  /*07d0*/  IMAD R10, R4, R6, R7 ;  /* 0x00000006040a7224 */ /* 0x000fc600078e0207 */
[----:B------:R-:W-:Y:S02]  /*07e0*/  IABS R9, R13 ;  /* 0x0000000d00097213 */ /* 0x000fe40000000000 */
[----:B------:R-:W-:Y:S02]  /*07f0*/  IABS R6, R10 ;  /* 0x0000000a00067213 */ /* 0x000fe40000000000 */
[----:B------:R-:W0:Y:S08]  /*0800*/  I2F.RP R0, R9 ;  /* 0x0000000900007306 */ /* 0x000e300000209400 */
[----:B0-----:R-:W0:Y:S02]  /*0810*/  MUFU.RCP R0, R0 ;  /* 0x0000000000007308 */ /* 0x001e240000001000 */
[----:B0-----:R-:W-:-:S06]  /*0820*/  VIADD R2, R0, 0xffffffe ;  /* 0x0ffffffe00027836 */ /* 0x001fcc0000000000 */
[----:B------:R0:W1:Y:S02]  /*0830*/  F2I.FTZ.U32.TRUNC.NTZ R3, R2 ;  /* 0x0000000200037305 */ /* 0x000064000021f000 */
[----:B0-----:R-:W-:Y:S02]  /*0840*/  IMAD.MOV.U32 R2, RZ, RZ, RZ ;  /* 0x000000ffff027224 */ /* 0x001fe400078e00ff */
[----:B-1----:R-:W-:-:S04]  /*0850*/  IMAD.MOV R8, RZ, RZ, -R3 ;  /* 0x000000ffff087224 */ /* 0x002fc800078e0a03 */
[----:B------:R-:W-:-:S04]  /*0860*/  IMAD.MOV.U32 R4, RZ, RZ, R8 ;  /* 0x000000ffff047224 */ /* 0x000fc800078e0008 */
[----:B------:R-:W-:Y:S01]  /*0870*/  IMAD R7, R4, R9, RZ ;  /* 0x0000000904077224 */ /* 0x000fe200078e02ff */
[----:B------:R-:W-:-:S03]  /*0880*/  IABS R4, R13 ;  /* 0x0000000d00047213 */ /* 0x000fc60000000000 */
[----:B------:R-:W-:Y:S02]  /*0890*/  IMAD.HI.U32 R3, R3, R7, R2 ;  /* 0x0000000703037227 */ /* 0x000fe400078e0002 */
[----:B------:R-:W0:Y:S02]  /*08a0*/  I2F.RP R2, R23 ;  /* 0x0000001700027306 */ /* 0x000e240000209400 */
[----:B------:R-:W-:Y:S01]  /*08b0*/  IMAD.MOV R0, RZ, RZ, -R4 ;  /* 0x000000ffff007224 */ /* 0x000fe200078e0a04 */
[----:B------:R-:W-:Y:S01]  /*08c0*/  IABS R4, R59 ;  /* 0x0000003b00047213 */ /* 0x000fe20000000000 */
[----:B------:R-:W-:-:S04]  /*08d0*/  IMAD.HI.U32 R3, R3, R6, RZ ;  /* 0x0000000603037227 */ /* 0x000fc800078e00ff */
[----:B------:R-:W-:Y:S02]  /*08e0*/  IMAD R0, R3, R0, R6 ;  /* 0x0000000003007224 */ /* 0x000fe400078e0206 */
[----:B------:R-:W1:Y:S03]  /*08f0*/  I2F.RP R6, R4 ;  /* 0x0000000400067306 */ /* 0x000e660000209400 */
[----:B------:R-:W-:-:S05]  /*0900*/  ISETP.GT.U32.AND P1, PT, R9, R0, PT ;  /* 0x000000000900720c */ /* 0x000fca0003f24070 */
[----:B0-----:R-:W-:Y:S08]  /*0910*/  MUFU.RCP R2, R2 ;  /* 0x0000000200027308 */ /* 0x001ff00000001000 */
[----:B------:R-:W-:Y:S01]  /*0920*/  @!P1 IMAD.IADD R0, R0, 0x1, -R9 ;  /* 0x0000000100009824 */ /* 0x000fe200078e0a09 */
[----:B-1----:R-:W0:Y:S01]  /*0930*/  MUFU.RCP R6, R6 ;  /* 0x0000000600067308 */ /* 0x002e220000001000 */
[----:B------:R-:W-:Y:S01]  /*0940*/  @!P1 VIADD R3, R3, 0x1 ;  /* 0x0000000103039836 */ /* 0x000fe20000000000 */
[----:B------:R-:W-:-:S02]  /*0950*/  ISETP.NE.AND P1, PT, R13, RZ, PT ;  /* 0x000000ff0d00720c */ /* 0x000fc40003f25270 */
[----:B------:R-:W-:Y:S02]  /*0960*/  ISETP.GE.U32.AND P0, PT, R0, R9, PT ;  /* 0x000000090000720c */ /* 0x000fe40003f06070 */
[----:B------:R-:W-:-:S04]  /*0970*/  LOP3.LUT R0, R10, R13, RZ, 0x3c, !PT ;  /* 0x0000000d0a007212 */ /* 0x000fc800078e3cff */
[----:B------:R-:W-:-:S07]  /*0980*/  ISETP.GE.AND P2, PT, R0, RZ, PT ;  /* 0x000000ff0000720c */ /* 0x000fce0003f46270 */
[----:B------:R-:W-:Y:S02]  /*0990*/  @P0 VIADD R3, R3, 0x1 ;  /* 0x0000000103030836 */ /* 0x000fe40000000000 */
[----:B0-----:R-:W-:Y:S02]  /*09a0*/  VIADD R8, R6, 0xffffffe ;  /* 0x0ffffffe06087836 */ /* 0x001fe40000000000 */
[----:B------:R-:W-:Y:S01]  /*09b0*/  IMAD.MOV.U32 R0, RZ, RZ, R3 ;  /* 0x000000ffff007224 */ /* 0x000fe200078e0003 */
[----:B------:R-:W-:Y:S01]  /*09c0*/  SHF.R.U32.HI R3, RZ, 0x6, R5 ;  /* 0x00000006ff037819 */ /* 0x000fe20000011605 */
[----:B------:R-:W0:Y:S01]  /*09d0*/  F2I.FTZ.U32.TRUNC.NTZ R9, R8 ;  /* 0x0000000800097305 */ /* 0x000e22000021f000 */
[----:B------:R-:W-:Y:S02]  /*09e0*/  VIADD R6, R2, 0xffffffe ;  /* 0x0ffffffe02067836 */ /* 0x000fe40000000000 */
[----:B------:R-:W-:Y:S01]  /*09f0*/  @!P2 IMAD.MOV R0, RZ, RZ, -R0 ;  /* 0x000000ffff00a224 */ /* 0x000fe200078e0a00 */
[----:B------:R-:W-:-:S02]  /*0a00*/  @!P1 LOP3.LUT R0, RZ, R13, RZ, 0x33, !PT ;  /* 0x0000000dff009212 */ /* 0x000fc400078e33ff */
[----:B------:R-:W-:Y:S02]  /*0a10*/  SGXT.U32 R3, R3, 0x1 ;  /* 0x000000010303781a */ /* 0x000fe40000000000 */
[----:B------:R-:W1:Y:S01]  /*0a20*/  F2I.FTZ.U32.TRUNC.NTZ R7, R6 ;  /* 0x0000000600077305 */ /* 0x000e62000021f000 */
[----:B------:R-:W-:Y:S02]  /*0a30*/  IMAD.MOV R2, RZ, RZ, -R0 ;  /* 0x000000ffff027224 */ /* 0x000fe400078e0a00 */
[----:B------:R-:W-:Y:S02]  /*0a40*/  IMAD.SHL.U32 R0, R0, 0x40, RZ ;  /* 0x0000004000007824 */ /* 0x000fe400078e00ff */
[----:B------:R-:W-:Y:S01]  /*0a50*/  IMAD R2, R13, R2, R10 ;  /* 0x000000020d027224 */ /* 0x000fe200078e020a */
[----:B------:R-:W-:Y:S01]  /*0a60*/  SHF.R.U32.HI R10, RZ, 0x5, R5 ;  /* 0x00000005ff0a7819 */ /* 0x000fe20000011605 */
[----:B0-----:R-:W-:Y:S02]  /*0a70*/  IMAD.MOV R13, RZ, RZ, -R9 ;  /* 0x000000ffff0d7224 */ /* 0x001fe400078e0a09 */
[----:B------:R-:W-:Y:S01]  /*0a80*/  IMAD.IADD R2, R11, 0x1, R2 ;  /* 0x000000010b027824 */ /* 0x000fe200078e0202 */
[----:B------:R-:W-:Y:S01]  /*0a90*/  R2UR UR8, R10 ;  /* 0x000000000a0872ca */ /* 0x000fe200000e0000 */
[----:B------:R-:W-:Y:S01]  /*0aa0*/  IMAD R11, R13, R4, RZ ;  /* 0x000000040d0b7224 */ /* 0x000fe200078e02ff */
[----:B------:R-:W-:Y:S01]  /*0ab0*/  LOP3.LUT R10, R0, R3, RZ, 0xfc, !PT ;  /* 0x00000003000a7212 */ /* 0x000fe200078efcff */
[----:B------:R-:W-:Y:S01]  /*0ac0*/  IMAD.MOV.U32 R8, RZ, RZ, RZ ;  /* 0x000000ffff087224 */ /* 0x000fe200078e00ff */
[----:B------:R-:W-:Y:S01]  /*0ad0*/  LOP3.LUT R3, R5, 0x7f, RZ, 0xc0, !PT ;  /* 0x0000007f05037812 */ /* 0x000fe200078ec0ff */
[----:B-1----:R-:W-:Y:S01]  /*0ae0*/  IMAD.MOV R6, RZ, RZ, -R7 ;  /* 0x000000ffff067224 */ /* 0x002fe200078e0a07 */
[C---:B------:R-:W-:Y:S01]  /*0af0*/  LOP3.LUT R14, R10.reuse, 0x2, RZ, 0xfc, !PT ;  /* 0x000000020a0e7812 */ /* 0x040fe200078efcff */
[----:B------:R-:W-:Y:S01]  /*0b00*/  IMAD.HI.U32 R8, R9, R11, R8 ;  /* 0x0000000b09087227 */ /* 0x000fe200078e0008 */
[----:B------:R-:W-:-:S02]  /*0b10*/  LOP3.LUT R16, R10, 0x8, RZ, 0xfc, !PT ;  /* 0x000000080a107812 */ /* 0x000fc400078efcff */
[----:B------:R-:W-:Y:S01]  /*0b20*/  IABS R13, R14 ;  /* 0x0000000e000d7213 */ /* 0x000fe20000000000 */
[----:B------:R-:W-:Y:S01]  /*0b30*/  IMAD R9, R6, R23, RZ ;  /* 0x0000001706097224 */ /* 0x000fe200078e02ff */
[----:B------:R-:W-:Y:S01]  /*0b40*/  ISETP.GE.AND P0, PT, R14, RZ, PT ;  /* 0x000000ff0e00720c */ /* 0x000fe20003f06270 */
[----:B------:R-:W-:Y:S01]  /*0b50*/  IMAD.MOV.U32 R6, RZ, RZ, RZ ;  /* 0x000000ffff067224 */ /* 0x000fe200078e00ff */
[----:B------:R-:W-:Y:S01]  /*0b60*/  LOP3.LUT R14, R10, 0x6, RZ, 0xfc, !PT ;  /* 0x000000060a0e7812 */ /* 0x000fe200078efcff */
[----:B------:R-:W-:Y:S01]  /*0b70*/  IMAD R2, R2, 0x80, R3 ;  /* 0x0000008002027824 */ /* 0x000fe200078e0203 */
[----:B------:R-:W-:Y:S01]  /*0b80*/  IABS R17, R16 ;  /* 0x0000001000117213 */ /* 0x000fe20000000000 */
[----:B------:R-:W-:Y:S01]  /*0b90*/  IMAD.HI.U32 R6, R7, R9, R6 ;  /* 0x0000000907067227 */ /* 0x000fe200078e0006 */
[----:B------:R-:W-:Y:S02]  /*0ba0*/  LOP3.LUT R9, R10, 0x4, RZ, 0xfc, !PT ;  /* 0x000000040a097812 */ /* 0x000fe400078efcff */
[----:B------:R-:W-:Y:S01]  /*0bb0*/  IABS R11, R2 ;  /* 0x00000002000b7213 */ /* 0x000fe20000000000 */
[----:B------:R-:W-:Y:S01]  /*0bc0*/  IMAD.HI.U32 R7, R8, R13, RZ ;  /* 0x0000000d08077227 */ /* 0x000fe200078e00ff */
[----:B------:R-:W-:-:S02]  /*0bd0*/  IABS R12, R9 ;  /* 0x00000009000c7213 */ /* 0x000fc40000000000 */
[----:B------:R-:W-:Y:S01]  /*0be0*/  ISETP.GE.AND P6, PT, R9, RZ, PT ;  /* 0x000000ff0900720c */ /* 0x000fe20003fc6270 */
[----:B------:R-:W-:Y:S01]  /*0bf0*/  IMAD.MOV R7, RZ, RZ, -R7 ;  /* 0x000000ffff077224 */ /* 0x000fe200078e0a07 */
[----:B------:R-:W-:Y:S01]  /*0c00*/  IABS R15, R14 ;  /* 0x0000000e000f7213 */ /* 0x000fe20000000000 */
[----:B------:R-:W-:Y:S01]  /*0c10*/  IMAD.HI.U32 R6, R6, R11, RZ ;  /* 0x0000000b06067227 */ /* 0x000fe200078e00ff */
[C---:B------:R-:W-:Y:S02]  /*0c20*/  LOP3.LUT R18, R10.reuse, 0xa, RZ, 0xfc, !PT ;  /* 0x0000000a0a127812 */ /* 0x040fe400078efcff */
[----:B------:R-:W-:Y:S01]  /*0c30*/  LOP3.LUT R20, R10, 0xc, RZ, 0xfc, !PT ;  /* 0x0000000c0a147812 */ /* 0x000fe200078efcff */
[C---:B------:R-:W-:Y:S01]  /*0c40*/  IMAD R9, R4.reuse, R7, R13 ;  /* 0x0000000704097224 */ /* 0x040fe200078e020d */
[----:B------:R-:W-:Y:S01]  /*0c50*/  IABS R19, R18 ;  /* 0x0000001200137213 */ /* 0x000fe20000000000 */
[----:B------:R-:W-:Y:S01]  /*0c60*/  IMAD.MOV.U32 R13, RZ, RZ, R12 ;  /* 0x000000ffff0d7224 */ /* 0x000fe200078e000c */
[----:B------:R-:W-:Y:S01]  /*0c70*/  IABS R21, R20 ;  /* 0x0000001400157213 */ /* 0x000fe20000000000 */
[----:B------:R-:W-:Y:S01]  /*0c80*/  IMAD.MOV R6, RZ, RZ, -R6 ;  /* 0x000000ffff067224 */ /* 0x000fe200078e0a06 */
[----:B------:R-:W-:Y:S01]  /*0c90*/  ISETP.GT.U32.AND P2, PT, R4, R9, PT ;  /* 0x000000090400720c */ /* 0x000fe20003f44070 */
[----:B------:R-:W-:Y:S01]  /*0ca0*/  IMAD.HI.U32 R7, R8, R13, RZ ;  /* 0x0000000d08077227 */ /* 0x000fe200078e00ff */
[----:B------:R-:W-:-:S02]  /*0cb0*/  LOP3.LUT R24, R10, 0x10, RZ, 0xfc, !PT ;  /* 0x000000100a187812 */ /* 0x000fc400078efcff */
[----:B------:R-:W-:Y:S01]  /*0cc0*/  LOP3.LUT R26, R10, 0x34, RZ, 0xfc, !PT ;  /* 0x000000340a1a7812 */ /* 0x000fe200078efcff */
[C---:B------:R-:W-:Y:S01]  /*0cd0*/  IMAD R6, R23.reuse, R6, R11 ;  /* 0x0000000617067224 */ /* 0x040fe200078e020b */
[----:B------:R-:W-:Y:S01]  /*0ce0*/  IABS R25, R24 ;  /* 0x0000001800197213 */ /* 0x000fe20000000000 */
[----:B------:R-:W-:Y:S01]  /*0cf0*/  IMAD.MOV R7, RZ, RZ, -R7 ;  /* 0x000000ffff077224 */ /* 0x000fe200078e0a07 */
[----:B------:R-:W-:Y:S01]  /*0d00*/  IABS R61, R26 ;  /* 0x0000001a003d7213 */ /* 0x000fe20000000000 */
[----:B------:R-:W-:Y:S01]  /*0d10*/  IMAD.HI.U32 R11, R8, R15, RZ ;  /* 0x0000000f080b7227 */ /* 0x000fe200078e00ff */
[----:B------:R-:W-:Y:S02]  /*0d20*/  ISETP.GT.U32.AND P1, PT, R23, R6, PT ;  /* 0x000000061700720c */ /* 0x000fe40003f24070 */
[----:B------:R-:W-:Y:S01]  /*0d30*/  LOP3.LUT R28, R10, 0x36, RZ, 0xfc, !PT ;  /* 0x000000360a1c7812 */ /* 0x000fe200078efcff */
[----:B------:R-:W-:Y:S01]  /*0d40*/  IMAD R13, R4, R7, R13 ;  /* 0x00000007040d7224 */ /* 0x000fe200078e020d */
[----:B------:R-:W-:Y:S01]  /*0d50*/  LEA.HI R7, R5, R0, RZ, 0x1a ;  /* 0x0000000005077211 */ /* 0x000fe200078fd0ff */
[----:B------:R-:W-:Y:S01]  /*0d60*/  IMAD.HI.U32 R12, R8, R17, RZ ;  /* 0x00000011080c7227 */ /* 0x000fe200078e00ff */
[----:B------:R-:W-:-:S02]  /*0d70*/  IABS R63, R28 ;  /* 0x0000001c003f7213 */ /* 0x000fc40000000000 */
[----:B------:R-:W-:Y:S01]  /*0d80*/  ISETP.GT.U32.AND P3, PT, R4, R13, PT ;  /* 0x0000000d0400720c */ /* 0x000fe20003f64070 */
[----:B------:R-:W-:Y:S01]  /*0d90*/  IMAD.MOV R11, RZ, RZ, -R11 ;  /* 0x000000ffff0b7224 */ /* 0x000fe200078e0a0b */
[----:B------:R-:W-:Y:S01]  /*0da0*/  LOP3.LUT R30, R10, 0x38, RZ, 0xfc, !PT ;  /* 0x000000380a1e7812 */ /* 0x000fe200078efcff */
[----:B------:R-:W-:Y:S01]  /*0db0*/  IMAD.MOV R12, RZ, RZ, -R12 ;  /* 0x000000ffff0c7224 */ /* 0x000fe200078e0a0c */
[----:B------:R-:W-:Y:S01]  /*0dc0*/  IABS R65, R10 ;  /* 0x0000000a00417213 */ /* 0x000fe20000000000 */
[----:B------:R-:W-:Y:S01]  /*0dd0*/  @!P1 IMAD.IADD R6, R6, 0x1, -R23 ;  /* 0x0000000106069824 */ /* 0x000fe200078e0a17 */
[----:B------:R-:W-:Y:S01]  /*0de0*/  IABS R67, R30 ;  /* 0x0000001e00437213 */ /* 0x000fe20000000000 */
[----:B------:R-:W-:Y:S02]  /*0df0*/  IMAD R15, R4, R11, R15 ;  /* 0x0000000b040f7224 */ /* 0x000fe400078e020f */
[----:B------:R-:W-:-:S04]  /*0e00*/  IMAD.HI.U32 R11, R8, R19, RZ ;  /* 0x00000013080b7227 */ /* 0x000fc800078e00ff */
[--C-:B------:R-:W-:Y:S01]  /*0e10*/  @!P2 IMAD.IADD R9, R9, 0x1, -R4.reuse ;  /* 0x000000010909a824 */ /* 0x100fe200078e0a04 */
[----:B------:R-:W-:Y:S01]  /*0e20*/  ISETP.GT.U32.AND P2, PT, R23, R6, PT ;  /* 0x000000061700720c */ /* 0x000fe20003f44070 */
[C---:B------:R-:W-:Y:S02]  /*0e30*/  IMAD R17, R4.reuse, R12, R17 ;  /* 0x0000000c04117224 */ /* 0x040fe400078e0211 */
[----:B------:R-:W-:Y:S01]  /*0e40*/  @!P3 IMAD.IADD R13, R13, 0x1, -R4 ;  /* 0x000000010d0db824 */ /* 0x000fe200078e0a04 */
[C---:B------:R-:W-:Y:S01]  /*0e50*/  ISETP.GT.U32.AND P3, PT, R4.reuse, R15, PT ;  /* 0x0000000f0400720c */ /* 0x040fe20003f64070 */
[----:B------:R-:W-:Y:S01]  /*0e60*/  IMAD.MOV R12, RZ, RZ, -R11 ;  /* 0x000000ffff0c7224 */ /* 0x000fe200078e0a0b */
[C---:B------:R-:W-:Y:S01]  /*0e70*/  ISETP.GT.U32.AND P1, PT, R4.reuse, R17, PT ;  /* 0x000000110400720c */ /* 0x040fe20003f24070 */
[----:B------:R-:W-:Y:S01]  /*0e80*/  VIADD R22, R7, 0xe ;  /* 0x0000000e07167836 */ /* 0x000fe20000000000 */
[----:B------:R-:W-:Y:S01]  /*0e90*/  ISETP.GT.U32.AND P4, PT, R4, R13, PT ;  /* 0x0000000d0400720c */ /* 0x000fe20003f84070 */
[----:B------:R-:W-:Y:S01]  /*0ea0*/  IMAD.HI.U32 R11, R8, R21, RZ ;  /* 0x00000015080b7227 */ /* 0x000fe200078e00ff */
[----:B------:R-:W-:-:S03]  /*0eb0*/  ISETP.GT.U32.AND P5, PT, R4, R9, PT ;  /* 0x000000090400720c */ /* 0x000fc60003fa4070 */
[----:B------:R-:W-:Y:S01]  /*0ec0*/  IMAD R19, R4, R12, R19 ;  /* 0x0000000c04137224 */ /* 0x000fe200078e0213 */
[----:B------:R-:W-:Y:S01]  /*0ed0*/  IABS R12, R22 ;  /* 0x00000016000c7213 */ /* 0x000fe20000000000 */
[----:B------:R-:W-:Y:S02]  /*0ee0*/  IMAD.MOV R11, RZ, RZ, -R11 ;  /* 0x000000ffff0b7224 */ /* 0x000fe400078e0a0b */
[----:B------:R-:W-:Y:S01]  /*0ef0*/  @!P2 IMAD.IADD R6, R6, 0x1, -R23 ;  /* 0x000000010606a824 */ /* 0x000fe200078e0a17 */
[C---:B------:R-:W-:Y:S01]  /*0f00*/  ISETP.GT.U32.AND P2, PT, R4.reuse, R19, PT ;  /* 0x000000130400720c */ /* 0x040fe20003f44070 */
[C---:B------:R-:W-:Y:S02]  /*0f10*/  IMAD R21, R4.reuse, R11, R21 ;  /* 0x0000000b04157224 */ /* 0x040fe400078e0215 */
[----:B------:R-:W-:Y:S02]  /*0f20*/  IMAD.MOV.U32 R23, RZ, RZ, R12 ;  /* 0x000000ffff177224 */ /* 0x000fe400078e000c */
[----:B------:R-:W-:Y:S01]  /*0f30*/  @!P3 IMAD.IADD R15, R15, 0x1, -R4 ;  /* 0x000000010f0fb824 */ /* 0x000fe200078e0a04 */
[----:B------:R-:W-:Y:S01]  /*0f40*/  ISETP.GT.U32.AND P3, PT, R4, R21, PT ;  /* 0x000000150400720c */ /* 0x000fe20003f64070 */
[----:B------:R-:W-:-:S04]  /*0f50*/  IMAD.HI.U32 R11, R8, R23, RZ ;  /* 0x00000017080b7227 */ /* 0x000fc800078e00ff */
[----:B------:R-:W-:Y:S02]  /*0f60*/  IMAD.MOV R11, RZ, RZ, -R11 ;  /* 0x000000ffff0b7224 */ /* 0x000fe400078e0a0b */
[--C-:B------:R-:W-:Y:S01]  /*0f70*/  @!P1 IMAD.IADD R17, R17, 0x1, -R4.reuse ;  /* 0x0000000111119824 */ /* 0x100fe200078e0a04 */
[----:B------:R-:W-:Y:S01]  /*0f80*/  ISETP.GE.AND P1, PT, R16, RZ, PT ;  /* 0x000000ff1000720c */ /* 0x000fe20003f26270 */
[--C-:B------:R-:W-:Y:S01]  /*0f90*/  @!P4 IMAD.IADD R13, R13, 0x1, -R4.reuse ;  /* 0x000000010d0dc824 */ /* 0x100fe200078e0a04 */
[C---:B------:R-:W-:Y:S01]  /*0fa0*/  ISETP.GT.U32.AND P4, PT, R4.reuse, R15, PT ;  /* 0x0000000f0400720c */ /* 0x040fe20003f84070 */
[----:B------:R-:W-:Y:S01]  /*0fb0*/  IMAD R23, R4, R11, R23 ;  /* 0x0000000b04177224 */ /* 0x000fe200078e0217 */
[----:B------:R-:W-:Y:S01]  /*0fc0*/  LOP3.LUT R16, R10, 0x14, RZ, 0xfc, !PT ;  /* 0x000000140a107812 */ /* 0x000fe200078efcff */
[--C-:B------:R-:W-:Y:S01]  /*0fd0*/  @!P5 IMAD.IADD R9, R9, 0x1, -R4.reuse ;  /* 0x000000010909d824 */ /* 0x100fe200078e0a04 */
[----:B------:R-:W-:Y:S01]  /*0fe0*/  ISETP.GE.AND P5, PT, R14, RZ, PT ;  /* 0x000000ff0e00720c */ /* 0x000fe20003fa6270 */
[--C-:B------:R-:W-:Y:S01]  /*0ff0*/  @!P3 IMAD.IADD R21, R21, 0x1, -R4.reuse ;  /* 0x000000011515b824 */ /* 0x100fe200078e0a04 */
[C---:B------:R-:W-:Y:S01]  /*1000*/  ISETP.GT.U32.AND P3, PT, R4.reuse, R17, PT ;  /* 0x000000110400720c */ /* 0x040fe20003f64070 */
[----:B------:R-:W-:Y:S01]  /*1010*/  @!P6 IMAD.MOV R13, RZ, RZ, -R13 ;  /* 0x000000ffff0de224 */ /* 0x000fe200078e0a0d */
[----:B------:R-:W-:Y:S01]  /*1020*/  ISETP.GT.U32.AND P6, PT, R4, R23, PT ;  /* 0x000000170400720c */ /* 0x000fe20003fc4070 */
[----:B------:R-:W-:Y:S01]  /*1030*/  @!P2 IMAD.IADD R19, R19, 0x1, -R4 ;  /* 0x000000011313a824 */ /* 0x000fe200078e0a04 */
[----:B------:R-:W-:Y:S01]  /*1040*/  LOP3.LUT R14, R10, 0x12, RZ, 0xfc, !PT ;  /* 0x000000120a0e7812 */ /* 0x000fe200078efcff */
[----:B------:R-:W-:Y:S01]  /*1050*/  IMAD.MOV.U32 R11, RZ, RZ, R9 ;  /* 0x000000ffff0b7224 */ /* 0x000fe200078e0009 */
[----:B------:R-:W-:Y:S01]  /*1060*/  IABS R29, R16 ;  /* 0x00000010001d7213 */ /* 0x000fe20000000000 */
[----:B------:R-:W-:Y:S01]  /*1070*/  IMAD.HI.U32 R12, R8, R25, RZ ;  /* 0x00000019080c7227 */ /* 0x000fe200078e00ff */
[----:B------:R-:W-:-:S02]  /*1080*/  IABS R27, R14 ;  /* 0x0000000e001b7213 */ /* 0x000fc40000000000 */
[----:B------:R-:W-:Y:S01]  /*1090*/  ISETP.GE.AND P2, PT, R18, RZ, PT ;  /* 0x000000ff1200720c */ /* 0x000fe20003f46270 */
[----:B------:R-:W-:Y:S01]  /*10a0*/  @!P0 IMAD.MOV R11, RZ, RZ, -R11 ;  /* 0x000000ffff0b8224 */ /* 0x000fe200078e0a0b */
[C---:B------:R-:W-:Y:S01]  /*10b0*/  ISETP.GT.U32.AND P0, PT, R4.reuse, R19, PT ;  /* 0x000000130400720c */ /* 0x040fe20003f04070 */
[----:B------:R-:W-:Y:S01]  /*10c0*/  @!P4 IMAD.IADD R15, R15, 0x1, -R4 ;  /* 0x000000010f0fc824 */ /* 0x000fe200078e0a04 */
[----:B------:R-:W-:Y:S01]  /*10d0*/  ISETP.GT.U32.AND P4, PT, R4, R21, PT ;  /* 0x000000150400720c */ /* 0x000fe20003f84070 */
[----:B------:R-:W-:Y:S01]  /*10e0*/  IMAD.MOV R12, RZ, RZ, -R12 ;  /* 0x000000ffff0c7224 */ /* 0x000fe200078e0a0c */
[----:B------:R-:W-:Y:S01]  /*10f0*/  LOP3.LUT R18, R10, 0x1c, RZ, 0xfc, !PT ;  /* 0x0000001c0a127812 */ /* 0x000fe200078efcff */
[----:B------:R-:W-:Y:S01]  /*1100*/  @!P5 IMAD.MOV R15, RZ, RZ, -R15 ;  /* 0x000000ffff0fd224 */ /* 0x000fe200078e0a0f */
[----:B------:R-:W-:Y:S01]  /*1110*/  ISETP.GE.AND P5, PT, R20, RZ, PT ;  /* 0x000000ff1400720c */ /* 0x000fe20003fa6270 */
[--C-:B------:R-:W-:Y:S01]  /*1120*/  @!P3 IMAD.IADD R17, R17, 0x1, -R4.reuse ;  /* 0x000000011111b824 */ /* 0x100fe200078e0a04 */
[----:B------:R-:W-:Y:S01]  /*1130*/  IABS R37, R18 ;  /* 0x0000001200257213 */ /* 0x000fe20000000000 */
[----:B------:R-:W-:Y:S01]  /*1140*/  @!P6 IMAD.IADD R23, R23, 0x1, -R4 ;  /* 0x000000011717e824 */ /* 0x000fe200078e0a04 */
[----:B------:R-:W-:Y:S01]  /*1150*/  ISETP.GE.AND P6, PT, R14, RZ, PT ;  /* 0x000000ff0e00720c */ /* 0x000fe20003fc6270 */
[----:B------:R-:W-:Y:S01]  /*1160*/  IMAD R25, R4, R12, R25 ;  /* 0x0000000c04197224 */ /* 0x000fe200078e0219 */
[----:B------:R-:W-:Y:S01]  /*1170*/  LOP3.LUT R14, R10, 0x18, RZ, 0xfc, !PT ;  /* 0x000000180a0e7812 */ /* 0x000fe200078efcff */
[----:B------:R-:W-:Y:S01]  /*1180*/  IMAD.HI.U32 R9, R8, R27, RZ ;  /* 0x0000001b08097227 */ /* 0x000fe200078e00ff */
[----:B------:R-:W-:-:S02]  /*1190*/  LOP3.LUT R20, R10, 0x20, RZ, 0xfc, !PT ;  /* 0x000000200a147812 */ /* 0x000fc400078efcff */
[C---:B------:R-:W-:Y:S01]  /*11a0*/  ISETP.GT.U32.AND P3, PT, R4.reuse, R25, PT ;  /* 0x000000190400720c */ /* 0x040fe20003f64070 */
[----:B------:R-:W-:Y:S01]  /*11b0*/  @!P1 IMAD.MOV R17, RZ, RZ, -R17 ;  /* 0x000000ffff119224 */ /* 0x000fe200078e0a11 */
[----:B------:R-:W-:Y:S01]  /*11c0*/  ISETP.GT.U32.AND P1, PT, R4, R23, PT ;  /* 0x000000170400720c */ /* 0x000fe20003f24070 */
[----:B------:R-:W-:Y:S01]  /*11d0*/  IMAD.MOV R9, RZ, RZ, -R9 ;  /* 0x000000ffff097224 */ /* 0x000fe200078e0a09 */
[----:B------:R-:W-:Y:S01]  /*11e0*/  IABS R33, R14 ;  /* 0x0000000e00217213 */ /* 0x000fe20000000000 */
[--C-:B------:R-:W-:Y:S01]  /*11f0*/  @!P0 IMAD.IADD R19, R19, 0x1, -R4.reuse ;  /* 0x0000000113138824 */ /* 0x100fe200078e0a04 */
[----:B------:R-:W-:Y:S01]  /*1200*/  ISETP.GE.AND P0, PT, R22, RZ, PT ;  /* 0x000000ff1600720c */ /* 0x000fe20003f06270 */
[----:B------:R-:W-:Y:S01]  /*1210*/  @!P4 IMAD.IADD R21, R21, 0x1, -R4 ;  /* 0x000000011515c824 */ /* 0x000fe200078e0a04 */
[----:B------:R-:W-:Y:S01]  /*1220*/  ISETP.GE.AND P4, PT, R24, RZ, PT ;  /* 0x000000ff1800720c */ /* 0x000fe20003f86270 */
[----:B------:R-:W-:Y:S01]  /*1230*/  IMAD.HI.U32 R12, R8, R29, RZ ;  /* 0x0000001d080c7227 */ /* 0x000fe200078e00ff */
[----:B------:R-:W-:-:S02]  /*1240*/  IABS R41, R20 ;  /* 0x0000001400297213 */ /* 0x000fc40000000000 */
[----:B------:R-:W-:Y:S01]  /*1250*/  LOP3.LUT R22, R10, 0x22, RZ, 0xfc, !PT ;  /* 0x000000220a167812 */ /* 0x000fe200078efcff */
[----:B------:R-:W-:Y:S01]  /*1260*/  IMAD R9, R4, R9, R27 ;  /* 0x0000000904097224 */ /* 0x000fe200078e021b */
[----:B------:R-:W-:Y:S01]  /*1270*/  LOP3.LUT R24, R10, 0x32, RZ, 0xfc, !PT ;  /* 0x000000320a187812 */ /* 0x000fe200078efcff */
[----:B------:R-:W-:Y:S01]  /*1280*/  IMAD.MOV R12, RZ, RZ, -R12 ;  /* 0x000000ffff0c7224 */ /* 0x000fe200078e0a0c */
[----:B------:R-:W-:Y:S01]  /*1290*/  IABS R43, R22 ;  /* 0x00000016002b7213 */ /* 0x000fe20000000000 */
[----:B------:R-:W-:Y:S01]  /*12a0*/  @!P5 IMAD.MOV R21, RZ, RZ, -R21 ;  /* 0x000000ffff15d224 */ /* 0x000fe200078e0a15 */
[C---:B------:R-:W-:Y:S01]  /*12b0*/  ISETP.GT.U32.AND P5, PT, R4.reuse, R9, PT ;  /* 0x000000090400720c */ /* 0x040fe20003fa4070 */
[----:B------:R-:W-:Y:S01]  /*12c0*/  IMAD R29, R4, R12, R29 ;  /* 0x0000000c041d7224 */ /* 0x000fe200078e021d */
[----:B------:R-:W-:Y:S01]  /*12d0*/  LOP3.LUT R12, R10, 0x16, RZ, 0xfc, !PT ;  /* 0x000000160a0c7812 */ /* 0x000fe200078efcff */
[--C-:B------:R-:W-:Y:S01]  /*12e0*/  @!P1 IMAD.IADD R23, R23, 0x1, -R4.reuse ;  /* 0x0000000117179824 */ /* 0x100fe200078e0a04 */
[----:B------:R-:W-:Y:S01]  /*12f0*/  IABS R57, R24 ;  /* 0x0000001800397213 */ /* 0x000fe20000000000 */
[----:B------:R-:W-:Y:S01]  /*1300*/  @!P3 IMAD.IADD R25, R25, 0x1, -R4 ;  /* 0x000000011919b824 */ /* 0x000fe200078e0a04 */
[----:B------:R-:W-:Y:S01]  /*1310*/  IABS R31, R12 ;  /* 0x0000000c001f7213 */ /* 0x000fe20000000000 */
[----:B------:R-:W-:Y:S01]  /*1320*/  @!P0 IMAD.MOV R23, RZ, RZ, -R23 ;  /* 0x000000ffff178224 */ /* 0x000fe200078e0a17 */
[C---:B------:R-:W-:Y:S01]  /*1330*/  ISETP.GT.U32.AND P0, PT, R4.reuse, R29, PT ;  /* 0x0000001d0400720c */ /* 0x040fe20003f04070 */
[----:B------:R-:W-:Y:S01]  /*1340*/  @!P2 IMAD.MOV R19, RZ, RZ, -R19 ;  /* 0x000000ffff13a224 */ /* 0x000fe200078e0a13 */
[----:B------:R-:W-:Y:S01]  /*1350*/  ISETP.GT.U32.AND P2, PT, R4, R25, PT ;  /* 0x000000190400720c */ /* 0x000fe20003f44070 */
[----:B------:R-:W-:Y:S01]  /*1360*/  IMAD.MOV.U32 R144, RZ, RZ, R6 ;  /* 0x000000ffff907224 */ /* 0x000fe200078e0006 */
[----:B------:R-:W-:Y:S01]  /*1370*/  ISETP.GE.AND P1, PT, R12, RZ, PT ;  /* 0x000000ff0c00720c */ /* 0x000fe20003f26270 */
[----:B------:R-:W-:Y:S01]  /*1380*/  @!P5 IMAD.IADD R9, R9, 0x1, -R4 ;  /* 0x000000010909d824 */ /* 0x000fe200078e0a04 */
[----:B------:R-:W-:Y:S01]  /*1390*/  ISETP.GE.AND P3, PT, R16, RZ, PT ;  /* 0x000000ff1000720c */ /* 0x000fe20003f66270 */
[----:B------:R-:W-:Y:S01]  /*13a0*/  IMAD.HI.U32 R12, R8, R31, RZ ;  /* 0x0000001f080c7227 */ /* 0x000fe200078e00ff */
[----:B------:R-:W-:-:S02]  /*13b0*/  LOP3.LUT R16, R10, 0x1a, RZ, 0xfc, !PT ;  /* 0x0000001a0a107812 */ /* 0x000fc400078efcff */
[----:B------:R-:W-:Y:S02]  /*13c0*/  ISETP.GT.U32.AND P5, PT, R4, R9, PT ;  /* 0x000000090400720c */ /* 0x000fe40003fa4070 */
[----:B------:R-:W-:Y:S01]  /*13d0*/  IABS R35, R16 ;  /* 0x0000001000237213 */ /* 0x000fe20000000000 */
[--C-:B------:R-:W-:Y:S02]  /*13e0*/  @!P0 IMAD.IADD R29, R29, 0x1, -R4.reuse ;  /* 0x000000011d1d8824 */ /* 0x100fe400078e0a04 */
[----:B------:R-:W-:Y:S01]  /*13f0*/  @!P2 IMAD.IADD R25, R25, 0x1, -R4 ;  /* 0x000000011919a824 */ /* 0x000fe200078e0a04 */
[----:B------:R-:W-:Y:S01]  /*1400*/  ISETP.GE.AND P2, PT, R14, RZ, PT ;  /* 0x000000ff0e00720c */ /* 0x000fe20003f46270 */
[----:B------:R-:W-:Y:S01]  /*1410*/  IMAD.MOV R14, RZ, RZ, -R12 ;  /* 0x000000ffff0e7224 */ /* 0x000fe200078e0a0c */
[----:B------:R-:W-:Y:S01]  /*1420*/  ISETP.GT.U32.AND P0, PT, R4, R29, PT ;  /* 0x0000001d0400720c */ /* 0x000fe20003f04070 */
[----:B------:R-:W-:-:S04]  /*1430*/  IMAD.HI.U32 R12, R8, R33, RZ ;  /* 0x00000021080c7227 */ /* 0x000fc800078e00ff */
[----:B------:R-:W-:Y:S01]  /*1440*/  @!P4 IMAD.MOV R25, RZ, RZ, -R25 ;  /* 0x000000ffff19c224 */ /* 0x000fe200078e0a19 */
[----:B------:R-:W-:Y:S01]  /*1450*/  ISETP.GE.AND P4, PT, R16, RZ, PT ;  /* 0x000000ff1000720c */ /* 0x000fe20003f86270 */
[----:B------:R-:W-:Y:S02]  /*1460*/  IMAD R31, R4, R14, R31 ;  /* 0x0000000e041f7224 */ /* 0x000fe400078e021f */
[----:B------:R-:W-:Y:S02]  /*1470*/  IMAD.MOV R16, RZ, RZ, -R12 ;  /* 0x000000ffff107224 */ /* 0x000fe400078e0a0c */
[----:B------:R-:W-:-:S04]  /*1480*/  IMAD.HI.U32 R14, R8, R37, RZ ;  /* 0x00000025080e7227 */ /* 0x000fc800078e00ff */
[----:B------:R-:W-:Y:S01]  /*1490*/  @!P5 IMAD.IADD R9, R9, 0x1, -R4 ;  /* 0x000000010909d824 */ /* 0x000fe200078e0a04 */
[C---:B------:R-:W-:Y:S01]  /*14a0*/  ISETP.GT.U32.AND P5, PT, R4.reuse, R31, PT ;  /* 0x0000001f0400720c */ /* 0x040fe20003fa4070 */
[C---:B------:R-:W-:Y:S02]  /*14b0*/  IMAD R33, R4.reuse, R16, R33 ;  /* 0x0000001004217224 */ /* 0x040fe400078e0221 */
[----:B------:R-:W-:Y:S02]  /*14c0*/  IMAD.MOV.U32 R27, RZ, RZ, R9 ;  /* 0x000000ffff1b7224 */ /* 0x000fe400078e0009 */
[----:B------:R-:W-:Y:S02]  /*14d0*/  IMAD.MOV R14, RZ, RZ, -R14 ;  /* 0x000000ffff0e7224 */ /* 0x000fe400078e0a0e */
[----:B------:R-:W-:Y:S01]  /*14e0*/  @!P6 IMAD.MOV R27, RZ, RZ, -R27 ;  /* 0x000000ffff1be224 */ /* 0x000fe200078e0a1b */
[C---:B------:R-:W-:Y:S01]  /*14f0*/  ISETP.GT.U32.AND P6, PT, R4.reuse, R33, PT ;  /* 0x000000210400720c */ /* 0x040fe20003fc4070 */
[----:B------:R-:W-:-:S02]  /*1500*/  IMAD R37, R4, R14, R37 ;  /* 0x0000000e04257224 */ /* 0x000fc400078e0225 */
[--C-:B------:R-:W-:Y:S02]  /*1510*/  @!P0 IMAD.IADD R29, R29, 0x1, -R4.reuse ;  /* 0x000000011d1d8824 */ /* 0x100fe400078e0a04 */
[----:B------:R-:W-:Y:S02]  /*1520*/  @!P5 IMAD.IADD R31, R31, 0x1, -R4 ;  /* 0x000000011f1fd824 */ /* 0x000fe400078e0a04 */
[----:B------:R-:W-:Y:S01]  /*1530*/  @!P3 IMAD.MOV R29, RZ, RZ, -R29 ;  /* 0x000000ffff1db224 */ /* 0x000fe200078e0a1d */
[C---:B------:R-:W-:Y:S01]  /*1540*/  ISETP.GT.U32.AND P3, PT, R4.reuse, R37, PT ;  /* 0x000000250400720c */ /* 0x040fe20003f64070 */
[----:B------:R-:W-:Y:S01]  /*1550*/  VIADD R16, R7, 0x1e ;  /* 0x0000001e07107836 */ /* 0x000fe20000000000 */
[----:B------:R-:W-:Y:S01]  /*1560*/  ISETP.GT.U32.AND P5, PT, R4, R31, PT ;  /* 0x0000001f0400720c */ /* 0x000fe20003fa4070 */
[----:B------:R-:W-:-:S03]  /*1570*/  IMAD.HI.U32 R12, R8, R35, RZ ;  /* 0x00000023080c7227 */ /* 0x000fc600078e00ff */
[----:B------:R-:W-:Y:S01]  /*1580*/  IABS R39, R16 ;  /* 0x0000001000277213 */ /* 0x000fe20000000000 */
[----:B------:R-:W-:Y:S02]  /*1590*/  IMAD.MOV R12, RZ, RZ, -R12 ;  /* 0x000000ffff0c7224 */ /* 0x000fe400078e0a0c */
[--C-:B------:R-:W-:Y:S02]  /*15a0*/  @!P6 IMAD.IADD R33, R33, 0x1, -R4.reuse ;  /* 0x000000012121e824 */ /* 0x100fe400078e0a04 */
[C---:B------:R-:W-:Y:S02]  /*15b0*/  IMAD R9, R4.reuse, R12, R35 ;  /* 0x0000000c04097224 */ /* 0x040fe400078e0223 */
[----:B------:R-:W-:Y:S01]  /*15c0*/  @!P3 IMAD.IADD R37, R37, 0x1, -R4 ;  /* 0x000000012525b824 */ /* 0x000fe200078e0a04 */
[----:B------:R-:W-:Y:S01]  /*15d0*/  ISETP.GT.U32.AND P6, PT, R4, R33, PT ;  /* 0x000000210400720c */ /* 0x000fe20003fc4070 */
[----:B------:R-:W-:Y:S01]  /*15e0*/  IMAD.HI.U32 R12, R8, R39, RZ ;  /* 0x00000027080c7227 */ /* 0x000fe200078e00ff */
[----:B------:R-:W-:-:S02]  /*15f0*/  ISETP.GT.U32.AND P0, PT, R4, R9, PT ;  /* 0x000000090400720c */ /* 0x000fc40003f04070 */
[----:B------:R-:W-:Y:S01]  /*1600*/  ISETP.GT.U32.AND P3, PT, R4, R37, PT ;  /* 0x000000250400720c */ /* 0x000fe20003f64070 */
[----:B------:R-:W-:Y:S02]  /*1610*/  IMAD.MOV R12, RZ, RZ, -R12 ;  /* 0x000000ffff0c7224 */ /* 0x000fe400078e0a0c */
[----:B------:R-:W-:Y:S01]  /*1620*/  @!P5 IMAD.IADD R31, R31, 0x1, -R4 ;  /* 0x000000011f1fd824 */ /* 0x000fe200078e0a04 */
[----:B------:R-:W-:Y:S01]  /*1630*/  ISETP.GE.AND P5, PT, R18, RZ, PT ;  /* 0x000000ff1200720c */ /* 0x000fe20003fa6270 */
[----:B------:R-:W-:Y:S01]  /*1640*/  IMAD R39, R4, R12, R39 ;  /* 0x0000000c04277224 */ /* 0x000fe200078e0227 */
[----:B------:R-:W-:Y:S01]  /*1650*/  LOP3.LUT R18, R10, 0x2a, RZ, 0xfc, !PT ;  /* 0x0000002a0a127812 */ /* 0x000fe200078efcff */
[----:B------:R-:W-:-:S03]  /*1660*/  IMAD.HI.U32 R12, R8, R41, RZ ;  /* 0x00000029080c7227 */ /* 0x000fc600078e00ff */
[----:B------:R-:W-:Y:S01]  /*1670*/  IABS R51, R18 ;  /* 0x0000001200337213 */ /* 0x000fe20000000000 */
[----:B------:R-:W-:Y:S01]  /*1680*/  @!P6 IMAD.IADD R33, R33, 0x1, -R4 ;  /* 0x000000012121e824 */ /* 0x000fe200078e0a04 */
[C---:B------:R-:W-:Y:S01]  /*1690*/  ISETP.GT.U32.AND P6, PT, R4.reuse, R39, PT ;  /* 0x000000270400720c */ /* 0x040fe20003fc4070 */
[----:B------:R-:W-:Y:S02]  /*16a0*/  IMAD.MOV R12, RZ, RZ, -R12 ;  /* 0x000000ffff0c7224 */ /* 0x000fe400078e0a0c */
[--C-:B------:R-:W-:Y:S02]  /*16b0*/  @!P3 IMAD.IADD R37, R37, 0x1, -R4.reuse ;  /* 0x000000012525b824 */ /* 0x100fe400078e0a04 */
[----:B------:R-:W-:Y:S01]  /*16c0*/  IMAD R41, R4, R12, R41 ;  /* 0x0000000c04297224 */ /* 0x000fe200078e0229 */
[----:B------:R-:W-:Y:S01]  /*16d0*/  LOP3.LUT R12, R10, 0x24, RZ, 0xfc, !PT ;  /* 0x000000240a0c7812 */ /* 0x000fe200078efcff */
[--C-:B------:R-:W-:Y:S02]  /*16e0*/  @!P0 IMAD.IADD R9, R9, 0x1, -R4.reuse ;  /* 0x0000000109098824 */ /* 0x100fe400078e0a04 */
[----:B------:R-:W-:Y:S01]  /*16f0*/  @!P5 IMAD.MOV R37, RZ, RZ, -R37 ;  /* 0x000000ffff25d224 */ /* 0x000fe200078e0a25 */
[C---:B------:R-:W-:Y:S01]  /*1700*/  ISETP.GT.U32.AND P5, PT, R4.reuse, R41, PT ;  /* 0x000000290400720c */ /* 0x040fe20003fa4070 */
[----:B------:R-:W-:Y:S01]  /*1710*/  @!P1 IMAD.MOV R31, RZ, RZ, -R31 ;  /* 0x000000ffff1f9224 */ /* 0x000fe200078e0a1f */
[----:B------:R-:W-:Y:S01]  /*1720*/  ISETP.GT.U32.AND P0, PT, R4, R9, PT ;  /* 0x000000090400720c */ /* 0x000fe20003f04070 */
[----:B------:R-:W-:Y:S01]  /*1730*/  @!P6 IMAD.IADD R39, R39, 0x1, -R4 ;  /* 0x000000012727e824 */ /* 0x000fe200078e0a04 */
[----:B------:R-:W-:Y:S01]  /*1740*/  ISETP.GE.AND P1, PT, R16, RZ, PT ;  /* 0x000000ff1000720c */ /* 0x000fe20003f26270 */
[----:B------:R-:W-:Y:S01]  /*1750*/  IMAD.HI.U32 R14, R8, R43, RZ ;  /* 0x0000002b080e7227 */ /* 0x000fe200078e00ff */
[----:B------:R-:W-:-:S02]  /*1760*/  IABS R45, R12 ;  /* 0x0000000c002d7213 */ /* 0x000fc40000000000 */
        /* <DEDUP_REMOVED lines=8> */
[----:B------:R-:W-:Y:S01]  /*17f0*/  LOP3.LUT R20, R10, 0x2c, RZ, 0xfc, !PT ;  /* 0x0000002c0a147812 */ /* 0x000fe200078efcff */
[C---:B------:R-:W-:Y:S01]  /*1800*/  IMAD R43, R4.reuse, R14, R43 ;  /* 0x0000000e042b7224 */ /* 0x040fe200078e022b */
[----:B------:R-:W-:Y:S01]  /*1810*/  ISETP.GT.U32.AND P5, PT, R4, R41, PT ;  /* 0x000000290400720c */ /* 0x000fe20003fa4070 */
[----:B------:R-:W-:Y:S01]  /*1820*/  IMAD.MOV.U32 R35, RZ, RZ, R9 ;  /* 0x000000ffff237224 */ /* 0x000fe200078e0009 */
[----:B------:R-:W-:Y:S01]  /*1830*/  LOP3.LUT R14, R10, 0x26, RZ, 0xfc, !PT ;  /* 0x000000260a0e7812 */ /* 0x000fe200078efcff */
[----:B------:R-:W-:Y:S01]  /*1840*/  IMAD.HI.U32 R9, R8, R45, RZ ;  /* 0x0000002d08097227 */ /* 0x000fe200078e00ff */
[----:B------:R-:W-:-:S02]  /*1850*/  IABS R53, R20 ;  /* 0x0000001400357213 */ /* 0x000fc40000000000 */
[----:B------:R-:W-:Y:S01]  /*1860*/  IABS R47, R14 ;  /* 0x0000000e002f7213 */ /* 0x000fe20000000000 */
[--C-:B------:R-:W-:Y:S01]  /*1870*/  @!P6 IMAD.IADD R39, R39, 0x1, -R4.reuse ;  /* 0x000000012727e824 */ /* 0x100fe200078e0a04 */
[----:B------:R-:W-:Y:S01]  /*1880*/  ISETP.GE.AND P0, PT, R22, RZ, PT ;  /* 0x000000ff1600720c */ /* 0x000fe20003f06270 */
[----:B------:R-:W-:Y:S01]  /*1890*/  IMAD.MOV R9, RZ, RZ, -R9 ;  /* 0x000000ffff097224 */ /* 0x000fe200078e0a09 */
[----:B------:R-:W-:Y:S01]  /*18a0*/  LOP3.LUT R22, R10, 0x30, RZ, 0xfc, !PT ;  /* 0x000000300a167812 */ /* 0x000fe200078efcff */
[----:B------:R-:W-:Y:S01]  /*18b0*/  @!P1 IMAD.MOV R39, RZ, RZ, -R39 ;  /* 0x000000ffff279224 */ /* 0x000fe200078e0a27 */
[C---:B------:R-:W-:Y:S01]  /*18c0*/  ISETP.GT.U32.AND P1, PT, R4.reuse, R43, PT ;  /* 0x0000002b0400720c */ /* 0x040fe20003f24070 */
[----:B------:R-:W-:Y:S01]  /*18d0*/  IMAD R45, R4, R9, R45 ;  /* 0x00000009042d7224 */ /* 0x000fe200078e022d */
[----:B------:R-:W-:Y:S01]  /*18e0*/  ISETP.GE.AND P3, PT, R12, RZ, PT ;  /* 0x000000ff0c00720c */ /* 0x000fe20003f66270 */
[----:B------:R-:W-:Y:S01]  /*18f0*/  @!P5 IMAD.IADD R41, R41, 0x1, -R4 ;  /* 0x000000012929d824 */ /* 0x000fe200078e0a04 */
[----:B------:R-:W-:Y:S01]  /*1900*/  IABS R55, R22 ;  /* 0x0000001600377213 */ /* 0x000fe20000000000 */
[----:B------:R-:W-:Y:S01]  /*1910*/  @!P4 IMAD.MOV R35, RZ, RZ, -R35 ;  /* 0x000000ffff23c224 */ /* 0x000fe200078e0a23 */
[----:B------:R-:W-:Y:S01]  /*1920*/  ISETP.GT.U32.AND P5, PT, R4, R45, PT ;  /* 0x0000002d0400720c */ /* 0x000fe20003fa4070 */
[----:B------:R-:W-:Y:S01]  /*1930*/  IMAD.HI.U32 R9, R8, R53, RZ ;  /* 0x0000003508097227 */ /* 0x000fe200078e00ff */
[----:B------:R-:W-:-:S02]  /*1940*/  ISETP.GE.AND P4, PT, R14, RZ, PT ;  /* 0x000000ff0e00720c */ /* 0x000fc40003f86270 */
[----:B------:R-:W-:Y:S01]  /*1950*/  ISETP.GE.AND P6, PT, R16, RZ, PT ;  /* 0x000000ff1000720c */ /* 0x000fe20003fc6270 */
[----:B------:R-:W-:-:S04]  /*1960*/  IMAD.HI.U32 R14, R8, R49, RZ ;  /* 0x00000031080e7227 */ /* 0x000fc800078e00ff */
[----:B------:R-:W-:Y:S02]  /*1970*/  @!P1 IMAD.IADD R43, R43, 0x1, -R4 ;  /* 0x000000012b2b9824 */ /* 0x000fe400078e0a04 */
[----:B------:R-:W-:Y:S02]  /*1980*/  IMAD.MOV R14, RZ, RZ, -R14 ;  /* 0x000000ffff0e7224 */ /* 0x000fe400078e0a0e */
[----:B------:R-:W-:Y:S01]  /*1990*/  @!P5 IMAD.IADD R45, R45, 0x1, -R4 ;  /* 0x000000012d2dd824 */ /* 0x000fe200078e0a04 */
[C---:B------:R-:W-:Y:S01]  /*19a0*/  ISETP.GT.U32.AND P5, PT, R4.reuse, R43, PT ;  /* 0x0000002b0400720c */ /* 0x040fe20003fa4070 */
[----:B------:R-:W-:Y:S02]  /*19b0*/  IMAD R49, R4, R14, R49 ;  /* 0x0000000e04317224 */ /* 0x000fe400078e0231 */
[----:B------:R-:W-:-:S04]  /*19c0*/  IMAD.HI.U32 R12, R8, R47, RZ ;  /* 0x0000002f080c7227 */ /* 0x000fc800078e00ff */
[----:B------:R-:W-:Y:S02]  /*19d0*/  IMAD.MOV R9, RZ, RZ, -R9 ;  /* 0x000000ffff097224 */ /* 0x000fe400078e0a09 */
[----:B------:R-:W-:Y:S02]  /*19e0*/  IMAD.MOV R12, RZ, RZ, -R12 ;  /* 0x000000ffff0c7224 */ /* 0x000fe400078e0a0c */
[C---:B------:R-:W-:Y:S02]  /*19f0*/  IMAD R53, R4.reuse, R9, R53 ;  /* 0x0000000904357224 */ /* 0x040fe400078e0235 */
[----:B------:R-:W-:Y:S01]  /*1a00*/  @!P5 IMAD.IADD R43, R43, 0x1, -R4 ;  /* 0x000000012b2bd824 */ /* 0x000fe200078e0a04 */
[----:B------:R-:W-:Y:S01]  /*1a10*/  ISETP.GT.U32.AND P5, PT, R4, R49, PT ;  /* 0x000000310400720c */ /* 0x000fe20003fa4070 */
[----:B------:R-:W-:-:S04]  /*1a20*/  IMAD.HI.U32 R9, R8, R55, RZ ;  /* 0x0000003708097227 */ /* 0x000fc800078e00ff */
[C---:B------:R-:W-:Y:S02]  /*1a30*/  IMAD R47, R4.reuse, R12, R47 ;  /* 0x0000000c042f7224 */ /* 0x040fe400078e022f */
[----:B------:R-:W-:Y:S02]  /*1a40*/  IMAD.MOV R12, RZ, RZ, -R9 ;  /* 0x000000ffff0c7224 */ /* 0x000fe400078e0a09 */
[----:B------:R-:W-:Y:S01]  /*1a50*/  @!P2 IMAD.MOV R41, RZ, RZ, -R41 ;  /* 0x000000ffff29a224 */ /* 0x000fe200078e0a29 */
[C---:B------:R-:W-:Y:S01]  /*1a60*/  ISETP.GT.U32.AND P1, PT, R4.reuse, R47, PT ;  /* 0x0000002f0400720c */ /* 0x040fe20003f24070 */
[C---:B------:R-:W-:Y:S01]  /*1a70*/  IMAD R55, R4.reuse, R12, R55 ;  /* 0x0000000c04377224 */ /* 0x040fe200078e0237 */
[----:B------:R-:W-:Y:S01]  /*1a80*/  ISETP.GT.U32.AND P2, PT, R4, R45, PT ;  /* 0x0000002d0400720c */ /* 0x000fe20003f44070 */
[----:B------:R-:W-:Y:S02]  /*1a90*/  @!P5 IMAD.IADD R49, R49, 0x1, -R4 ;  /* 0x000000013131d824 */ /* 0x000fe400078e0a04 */
[----:B------:R-:W-:Y:S01]  /*1aa0*/  IMAD.HI.U32 R16, R8, R51, RZ ;  /* 0x0000003308107227 */ /* 0x000fe200078e00ff */
[----:B------:R-:W-:-:S03]  /*1ab0*/  ISETP.GT.U32.AND P5, PT, R4, R55, PT ;  /* 0x000000370400720c */ /* 0x000fc60003fa4070 */
[----:B------:R-:W-:Y:S02]  /*1ac0*/  IMAD.MOV R16, RZ, RZ, -R16 ;  /* 0x000000ffff107224 */ /* 0x000fe400078e0a10 */
[----:B------:R-:W-:-:S04]  /*1ad0*/  IMAD.HI.U32 R12, R8, R61, RZ ;  /* 0x0000003d080c7227 */ /* 0x000fc800078e00ff */
[--C-:B------:R-:W-:Y:S02]  /*1ae0*/  @!P1 IMAD.IADD R47, R47, 0x1, -R4.reuse ;  /* 0x000000012f2f9824 */ /* 0x100fe400078e0a04 */
[C---:B------:R-:W-:Y:S02]  /*1af0*/  IMAD R51, R4.reuse, R16, R51 ;  /* 0x0000001004337224 */ /* 0x040fe400078e0233 */
[----:B------:R-:W-:Y:S01]  /*1b00*/  @!P5 IMAD.IADD R55, R55, 0x1, -R4 ;  /* 0x000000013737d824 */ /* 0x000fe200078e0a04 */
[C---:B------:R-:W-:Y:S01]  /*1b10*/  ISETP.GT.U32.AND P1, PT, R4.reuse, R47, PT ;  /* 0x0000002f0400720c */ /* 0x040fe20003f24070 */
[----:B------:R-:W-:Y:S02]  /*1b20*/  IMAD.MOV R12, RZ, RZ, -R12 ;  /* 0x000000ffff0c7224 */ /* 0x000fe400078e0a0c */
[----:B------:R-:W-:Y:S01]  /*1b30*/  @!P2 IMAD.IADD R45, R45, 0x1, -R4 ;  /* 0x000000012d2da824 */ /* 0x000fe200078e0a04 */
[C---:B------:R-:W-:Y:S01]  /*1b40*/  ISETP.GT.U32.AND P2, PT, R4.reuse, R51, PT ;  /* 0x000000330400720c */ /* 0x040fe20003f44070 */
[C---:B------:R-:W-:Y:S01]  /*1b50*/  IMAD R61, R4.reuse, R12, R61 ;  /* 0x0000000c043d7224 */ /* 0x040fe200078e023d */
[----:B------:R-:W-:Y:S01]  /*1b60*/  ISETP.GT.U32.AND P5, PT, R4, R55, PT ;  /* 0x000000370400720c */ /* 0x000fe20003fa4070 */
[----:B------:R-:W-:-:S04]  /*1b70*/  IMAD.HI.U32 R12, R8, R63, RZ ;  /* 0x0000003f080c7227 */ /* 0x000fc800078e00ff */
[----:B------:R-:W-:-:S04]  /*1b80*/  IMAD.HI.U32 R9, R8, R57, RZ ;  /* 0x0000003908097227 */ /* 0x000fc800078e00ff */
[----:B------:R-:W-:Y:S02]  /*1b90*/  IMAD.MOV R12, RZ, RZ, -R12 ;  /* 0x000000ffff0c7224 */ /* 0x000fe400078e0a0c */
[--C-:B------:R-:W-:Y:S01]  /*1ba0*/  @!P1 IMAD.IADD R47, R47, 0x1, -R4.reuse ;  /* 0x000000012f2f9824 */ /* 0x100fe200078e0a04 */
[C---:B------:R-:W-:Y:S01]  /*1bb0*/  ISETP.GT.U32.AND P1, PT, R4.reuse, R53, PT ;  /* 0x000000350400720c */ /* 0x040fe20003f24070 */
[----:B------:R-:W-:Y:S02]  /*1bc0*/  IMAD.MOV R9, RZ, RZ, -R9 ;  /* 0x000000ffff097224 */ /* 0x000fe400078e0a09 */
[C---:B------:R-:W-:Y:S02]  /*1bd0*/  IMAD R63, R4.reuse, R12, R63 ;  /* 0x0000000c043f7224 */ /* 0x040fe400078e023f */
[----:B------:R-:W-:Y:S01]  /*1be0*/  @!P2 IMAD.IADD R51, R51, 0x1, -R4 ;  /* 0x000000013333a824 */ /* 0x000fe200078e0a04 */
[C---:B------:R-:W-:Y:S01]  /*1bf0*/  ISETP.GT.U32.AND P2, PT, R4.reuse, R49, PT ;  /* 0x000000310400720c */ /* 0x040fe20003f44070 */
[----:B------:R-:W-:-:S02]  /*1c00*/  IMAD R57, R4, R9, R57 ;  /* 0x0000000904397224 */ /* 0x000fc400078e0239 */
[----:B------:R-:W-:Y:S01]  /*1c10*/  @!P5 IMAD.IADD R55, R55, 0x1, -R4 ;  /* 0x000000013737d824 */ /* 0x000fe200078e0a04 */
[----:B------:R-:W-:Y:S01]  /*1c20*/  ISETP.GT.U32.AND P5, PT, R4, R63, PT ;  /* 0x0000003f0400720c */ /* 0x000fe20003fa4070 */
[----:B------:R-:W-:-:S04]  /*1c30*/  IMAD.HI.U32 R9, R8, R65, RZ ;  /* 0x0000004108097227 */ /* 0x000fc800078e00ff */
[----:B------:R-:W-:-:S04]  /*1c40*/  IMAD.HI.U32 R14, R8, R67, RZ ;  /* 0x00000043080e7227 */ /* 0x000fc800078e00ff */
[----:B------:R-:W-:Y:S02]  /*1c50*/  IMAD.MOV R9, RZ, RZ, -R9 ;  /* 0x000000ffff097224 */ /* 0x000fe400078e0a09 */
[----:B------:R-:W-:Y:S01]  /*1c60*/  @!P0 IMAD.MOV R43, RZ, RZ, -R43 ;  /* 0x000000ffff2b8224 */ /* 0x000fe200078e0a2b */
[C---:B------:R-:W-:Y:S01]  /*1c70*/  ISETP.GT.U32.AND P0, PT, R4.reuse, R51, PT ;  /* 0x000000330400720c */ /* 0x040fe20003f04070 */
[----:B------:R-:W-:Y:S02]  /*1c80*/  IMAD.MOV R14, RZ, RZ, -R14 ;  /* 0x000000ffff0e7224 */ /* 0x000fe400078e0a0e */
[--C-:B------:R-:W-:Y:S02]  /*1c90*/  @!P1 IMAD.IADD R53, R53, 0x1, -R4.reuse ;  /* 0x0000000135359824 */ /* 0x100fe400078e0a04 */
[C---:B------:R-:W-:Y:S02]  /*1ca0*/  IMAD R9, R4.reuse, R9, R65 ;  /* 0x0000000904097224 */ /* 0x040fe400078e0241 */
[C---:B------:R-:W-:Y:S01]  /*1cb0*/  IMAD R65, R4.reuse, R14, R67 ;  /* 0x0000000e04417224 */ /* 0x040fe200078e0243 */
[C---:B------:R-:W-:Y:S01]  /*1cc0*/  ISETP.GT.U32.AND P1, PT, R4.reuse, R53, PT ;  /* 0x000000350400720c */ /* 0x040fe20003f24070 */
[--C-:B------:R-:W-:Y:S01]  /*1cd0*/  @!P2 IMAD.IADD R49, R49, 0x1, -R4.reuse ;  /* 0x000000013131a824 */ /* 0x100fe200078e0a04 */
[C---:B------:R-:W-:Y:S01]  /*1ce0*/  ISETP.GT.U32.AND P2, PT, R4.reuse, R57, PT ;  /* 0x000000390400720c */ /* 0x040fe20003f44070 */
[--C-:B------:R-:W-:Y:S01]  /*1cf0*/  @!P5 IMAD.IADD R63, R63, 0x1, -R4.reuse ;  /* 0x000000013f3fd824 */ /* 0x100fe200078e0a04 */
[C---:B------:R-:W-:Y:S01]  /*1d00*/  ISETP.GT.U32.AND P5, PT, R4.reuse, R65, PT ;  /* 0x000000410400720c */ /* 0x040fe20003fa4070 */
[----:B------:R-:W-:Y:S01]  /*1d10*/  @!P0 IMAD.IADD R51, R51, 0x1, -R4 ;  /* 0x0000000133338824 */ /* 0x000fe200078e0a04 */
[----:B------:R-:W-:Y:S01]  /*1d20*/  ISETP.GT.U32.AND P0, PT, R4, R61, PT ;  /* 0x0000003d0400720c */ /* 0x000fe20003f04070 */
[----:B------:R-:W-:Y:S01]  /*1d30*/  VIADD R16, R7, 0x3e ;  /* 0x0000003e07107836 */ /* 0x000fe20000000000 */
[----:B------:R-:W-:Y:S01]  /*1d40*/  LOP3.LUT R14, R10, 0x3c, RZ, 0xfc, !PT ;  /* 0x0000003c0a0e7812 */ /* 0x000fe200078efcff */
[----:B------:R-:W-:-:S02]  /*1d50*/  @!P3 IMAD.MOV R45, RZ, RZ, -R45 ;  /* 0x000000ffff2db224 */ /* 0x000fc400078e0a2d */
[----:B------:R-:W-:Y:S01]  /*1d60*/  @!P4 IMAD.MOV R47, RZ, RZ, -R47 ;  /* 0x000000ffff2fc224 */ /* 0x000fe200078e0a2f */
[----:B------:R-:W-:Y:S01]  /*1d70*/  IABS R69, R14 ;  /* 0x0000000e00457213 */ /* 0x000fe20000000000 */
[--C-:B------:R-:W-:Y:S01]  /*1d80*/  @!P1 IMAD.IADD R53, R53, 0x1, -R4.reuse ;  /* 0x0000000135359824 */ /* 0x100fe200078e0a04 */
[----:B------:R-:W-:Y:S01]  /*1d90*/  ISETP.GE.AND P1, PT, R18, RZ, PT ;  /* 0x000000ff1200720c */ /* 0x000fe20003f26270 */
[--C-:B------:R-:W-:Y:S01]  /*1da0*/  @!P2 IMAD.IADD R57, R57, 0x1, -R4.reuse ;  /* 0x000000013939a824 */ /* 0x100fe200078e0a04 */
[----:B------:R-:W-:Y:S01]  /*1db0*/  ISETP.GE.AND P2, PT, R20, RZ, PT ;  /* 0x000000ff1400720c */ /* 0x000fe20003f46270 */
[--C-:B------:R-:W-:Y:S01]  /*1dc0*/  @!P5 IMAD.IADD R65, R65, 0x1, -R4.reuse ;  /* 0x000000014141d824 */ /* 0x100fe200078e0a04 */
[----:B------:R-:W-:Y:S01]  /*1dd0*/  LOP3.LUT R20, R10, 0x3a, RZ, 0xfc, !PT ;  /* 0x0000003a0a147812 */ /* 0x000fe200078efcff */
[----:B------:R-:W-:Y:S01]  /*1de0*/  VIADD R18, R7, 0x2e ;  /* 0x0000002e07127836 */ /* 0x000fe20000000000 */
[----:B------:R-:W-:Y:S01]  /*1df0*/  ISETP.GT.U32.AND P5, PT, R4, R9, PT ;  /* 0x000000090400720c */ /* 0x000fe20003fa4070 */
[----:B------:R-:W-:Y:S01]  /*1e00*/  @!P0 IMAD.IADD R61, R61, 0x1, -R4 ;  /* 0x000000013d3d8824 */ /* 0x000fe200078e0a04 */
[----:B------:R-:W-:Y:S01]  /*1e10*/  IABS R67, R20 ;  /* 0x0000001400437213 */ /* 0x000fe20000000000 */
[----:B------:R-:W-:Y:S01]  /*1e20*/  IMAD.HI.U32 R12, R8, R69, RZ ;  /* 0x00000045080c7227 */ /* 0x000fe200078e00ff */
[----:B------:R-:W-:-:S02]  /*1e30*/  IABS R71, R18 ;  /* 0x0000001200477213 */ /* 0x000fc40000000000 */
[----:B------:R-:W-:Y:S01]  /*1e40*/  ISETP.GE.AND P0, PT, R10, RZ, PT ;  /* 0x000000ff0a00720c */ /* 0x000fe20003f06270 */
[----:B------:R-:W-:Y:S01]  /*1e50*/  IMAD.HI.U32 R10, R8, R67, RZ ;  /* 0x00000043080a7227 */ /* 0x000fe200078e00ff */
[----:B------:R-:W-:Y:S02]  /*1e60*/  IABS R73, R16 ;  /* 0x0000001000497213 */ /* 0x000fe40000000000 */
[----:B------:R-:W-:Y:S01]  /*1e70*/  ISETP.GT.U32.AND P3, PT, R4, R57, PT ;  /* 0x000000390400720c */ /* 0x000fe20003f64070 */
[----:B------:R-:W-:Y:S01]  /*1e80*/  IMAD.HI.U32 R7, R8, R71, RZ ;  /* 0x0000004708077227 */ /* 0x000fe200078e00ff */
[----:B------:R-:W-:-:S03]  /*1e90*/  ISETP.GT.U32.AND P4, PT, R4, R61, PT ;  /* 0x0000003d0400720c */ /* 0x000fc60003f84070 */
[----:B------:R-:W-:Y:S02]  /*1ea0*/  IMAD.MOV R10, RZ, RZ, -R10 ;  /* 0x000000ffff0a7224 */ /* 0x000fe400078e0a0a */
[----:B------:R-:W-:-:S04]  /*1eb0*/  IMAD.HI.U32 R8, R8, R73, RZ ;  /* 0x0000004908087227 */ /* 0x000fc800078e00ff */
[----:B------:R-:W-:Y:S01]  /*1ec0*/  @!P5 IMAD.IADD R9, R9, 0x1, -R4 ;  /* 0x000000010909d824 */ /* 0x000fe200078e0a04 */
[C---:B------:R-:W-:Y:S01]  /*1ed0*/  ISETP.GT.U32.AND P5, PT, R4.reuse, R63, PT ;  /* 0x0000003f0400720c */ /* 0x040fe20003fa4070 */
[----:B------:R-:W-:Y:S01]  /*1ee0*/  @!P1 IMAD.MOV R51, RZ, RZ, -R51 ;  /* 0x000000ffff339224 */ /* 0x000fe200078e0a33 */
[C---:B------:R-:W-:Y:S01]  /*1ef0*/  ISETP.GT.U32.AND P1, PT, R4.reuse, R65, PT ;  /* 0x000000410400720c */ /* 0x040fe20003f24070 */
[----:B------:R-:W-:Y:S02]  /*1f00*/  IMAD.MOV R7, RZ, RZ, -R7 ;  /* 0x000000ffff077224 */ /* 0x000fe400078e0a07 */
[----:B------:R-:W-:Y:S02]  /*1f10*/  IMAD.MOV R12, RZ, RZ, -R12 ;  /* 0x000000ffff0c7224 */ /* 0x000fe400078e0a0c */
[----:B------:R-:W-:Y:S02]  /*1f20*/  IMAD R67, R4, R10, R67 ;  /* 0x0000000a04437224 */ /* 0x000fe400078e0243 */
[----:B------:R-:W-:-:S02]  /*1f30*/  IMAD.MOV R8, RZ, RZ, -R8 ;  /* 0x000000ffff087224 */ /* 0x000fc400078e0a08 */
[C---:B------:R-:W-:Y:S02]  /*1f40*/  IMAD R7, R4.reuse, R7, R71 ;  /* 0x0000000704077224 */ /* 0x040fe400078e0247 */
[C---:B------:R-:W-:Y:S02]  /*1f50*/  IMAD R69, R4.reuse, R12, R69 ;  /* 0x0000000c04457224 */ /* 0x040fe400078e0245 */
[----:B------:R-:W-:Y:S01]  /*1f60*/  @!P6 IMAD.MOV R49, RZ, RZ, -R49 ;  /* 0x000000ffff31e224 */ /* 0x000fe200078e0a31 */
[C---:B------:R-:W-:Y:S01]  /*1f70*/  ISETP.GT.U32.AND P6, PT, R4.reuse, R67, PT ;  /* 0x000000430400720c */ /* 0x040fe20003fc4070 */
[C---:B------:R-:W-:Y:S02]  /*1f80*/  IMAD R71, R4.reuse, R8, R73 ;  /* 0x0000000804477224 */ /* 0x040fe400078e0249 */
[--C-:B------:R-:W-:Y:S01]  /*1f90*/  @!P3 IMAD.IADD R57, R57, 0x1, -R4.reuse ;  /* 0x000000013939b824 */ /* 0x100fe200078e0a04 */
[C---:B------:R-:W-:Y:S01]  /*1fa0*/  ISETP.GT.U32.AND P3, PT, R4.reuse, R69, PT ;  /* 0x000000450400720c */ /* 0x040fe20003f64070 */
[--C-:B------:R-:W-:Y:S01]  /*1fb0*/  @!P4 IMAD.IADD R61, R61, 0x1, -R4.reuse ;  /* 0x000000013d3dc824 */ /* 0x100fe200078e0a04 */
[C---:B------:R-:W-:Y:S01]  /*1fc0*/  ISETP.GT.U32.AND P4, PT, R4.reuse, R71, PT ;  /* 0x000000470400720c */ /* 0x040fe20003f84070 */
[----:B------:R-:W-:Y:S01]  /*1fd0*/  @!P2 IMAD.MOV R53, RZ, RZ, -R53 ;  /* 0x000000ffff35a224 */ /* 0x000fe200078e0a35 */
[C---:B------:R-:W-:Y:S01]  /*1fe0*/  ISETP.GT.U32.AND P2, PT, R4.reuse, R9, PT ;  /* 0x000000090400720c */ /* 0x040fe20003f44070 */
[--C-:B------:R-:W-:Y:S01]  /*1ff0*/  @!P5 IMAD.IADD R63, R63, 0x1, -R4.reuse ;  /* 0x000000013f3fd824 */ /* 0x100fe200078e0a04 */
[----:B------:R-:W-:Y:S01]  /*2000*/  ISETP.GT.U32.AND P5, PT, R4, R7, PT ;  /* 0x000000070400720c */ /* 0x000fe20003fa4070 */
[--C-:B------:R-:W-:Y:S01]  /*2010*/  @!P1 IMAD.IADD R65, R65, 0x1, -R4.reuse ;  /* 0x0000000141419824 */ /* 0x100fe200078e0a04 */
[----:B------:R-:W-:Y:S01]  /*2020*/  ISETP.GE.AND P1, PT, R22, RZ, PT ;  /* 0x000000ff1600720c */ /* 0x000fe20003f26270 */
[----:B------:R-:W-:Y:S01]  /*2030*/  @!P6 IMAD.IADD R67, R67, 0x1, -R4 ;  /* 0x000000014343e824 */ /* 0x000fe200078e0a04 */
[----:B------:R-:W-:-:S03]  /*2040*/  ISETP.GE.AND P6, PT, R24, RZ, PT ;  /* 0x000000ff1800720c */ /* 0x000fc60003fc6270 */
[--C-:B------:R-:W-:Y:S01]  /*2050*/  @!P3 IMAD.IADD R69, R69, 0x1, -R4.reuse ;  /* 0x000000014545b824 */ /* 0x100fe200078e0a04 */
[----:B------:R-:W-:Y:S01]  /*2060*/  ISETP.GE.AND P3, PT, R28, RZ, PT ;  /* 0x000000ff1c00720c */ /* 0x000fe20003f66270 */
[--C-:B------:R-:W-:Y:S01]  /*2070*/  @!P4 IMAD.IADD R71, R71, 0x1, -R4.reuse ;  /* 0x000000014747c824 */ /* 0x100fe200078e0a04 */
[----:B------:R-:W-:Y:S01]  /*2080*/  ISETP.GT.U32.AND P4, PT, R4, R67, PT ;  /* 0x000000430400720c */ /* 0x000fe20003f84070 */
[--C-:B------:R-:W-:Y:S01]  /*2090*/  @!P2 IMAD.IADD R9, R9, 0x1, -R4.reuse ;  /* 0x000000010909a824 */ /* 0x100fe200078e0a04 */
[----:B------:R-:W-:Y:S01]  /*20a0*/  ISETP.GE.AND P2, PT, R26, RZ, PT ;  /* 0x000000ff1a00720c */ /* 0x000fe20003f46270 */
[--C-:B------:R-:W-:Y:S01]  /*20b0*/  @!P5 IMAD.IADD R7, R7, 0x1, -R4.reuse ;  /* 0x000000010707d824 */ /* 0x100fe200078e0a04 */
[C---:B------:R-:W-:Y:S01]  /*20c0*/  ISETP.GT.U32.AND P5, PT, R4.reuse, R71, PT ;  /* 0x000000470400720c */ /* 0x040fe20003fa4070 */
[----:B------:R-:W-:Y:S01]  /*20d0*/  @!P1 IMAD.MOV R55, RZ, RZ, -R55 ;  /* 0x000000ffff379224 */ /* 0x000fe200078e0a37 */
[C---:B------:R-:W-:Y:S01]  /*20e0*/  ISETP.GT.U32.AND P1, PT, R4.reuse, R69, PT ;  /* 0x000000450400720c */ /* 0x040fe20003f24070 */
[----:B------:R-:W-:Y:S01]  /*20f0*/  @!P6 IMAD.MOV R57, RZ, RZ, -R57 ;  /* 0x000000ffff39e224 */ /* 0x000fe200078e0a39 */
[----:B------:R-:W-:Y:S01]  /*2100*/  ISETP.GT.U32.AND P6, PT, R4, R7, PT ;  /* 0x000000070400720c */ /* 0x000fe20003fc4070 */
[----:B------:R-:W-:Y:S01]  /*2110*/  @!P0 IMAD.MOV R9, RZ, RZ, -R9 ;  /* 0x000000ffff098224 */ /* 0x000fe200078e0a09 */
[----:B------:R-:W-:Y:S01]  /*2120*/  ISETP.GE.AND P0, PT, R14, RZ, PT ;  /* 0x000000ff0e00720c */ /* 0x000fe20003f06270 */
[----:B------:R-:W-:Y:S01]  /*2130*/  @!P3 IMAD.MOV R63, RZ, RZ, -R63 ;  /* 0x000000ffff3fb224 */ /* 0x000fe200078e0a3f */
[----:B------:R-:W-:Y:S01]  /*2140*/  ISETP.GE.AND P3, PT, R2, RZ, PT ;  /* 0x000000ff0200720c */ /* 0x000fe20003f66270 */
[--C-:B------:R-:W-:Y:S01]  /*2150*/  @!P4 IMAD.IADD R67, R67, 0x1, -R4.reuse ;  /* 0x000000014343c824 */ /* 0x100fe200078e0a04 */
[----:B------:R-:W-:Y:S01]  /*2160*/  ISETP.GE.AND P4, PT, R20, RZ, PT ;  /* 0x000000ff1400720c */ /* 0x000fe20003f86270 */
[----:B------:R-:W-:Y:S01]  /*2170*/  @!P2 IMAD.MOV R61, RZ, RZ, -R61 ;  /* 0x000000ffff3da224 */ /* 0x000fe200078e0a3d */
[----:B------:R-:W-:Y:S01]  /*2180*/  ISETP.GE.AND P2, PT, R30, RZ, PT ;  /* 0x000000ff1e00720c */ /* 0x000fe20003f46270 */
[--C-:B------:R-:W-:Y:S01]  /*2190*/  @!P5 IMAD.IADD R71, R71, 0x1, -R4.reuse ;  /* 0x000000014747d824 */ /* 0x100fe200078e0a04 */
[----:B------:R-:W-:Y:S01]  /*21a0*/  ISETP.GE.AND P5, PT, R16, RZ, PT ;  /* 0x000000ff1000720c */ /* 0x000fe20003fa6270 */
[--C-:B------:R-:W-:Y:S01]  /*21b0*/  @!P1 IMAD.IADD R69, R69, 0x1, -R4.reuse ;  /* 0x0000000145459824 */ /* 0x100fe200078e0a04 */
[----:B------:R-:W-:Y:S01]  /*21c0*/  ISETP.GE.AND P1, PT, R18, RZ, PT ;  /* 0x000000ff1200720c */ /* 0x000fe20003f26270 */
[----:B------:R-:W-:Y:S01]  /*21d0*/  @!P6 IMAD.IADD R7, R7, 0x1, -R4 ;  /* 0x000000010707e824 */ /* 0x000fe200078e0a04 */
[----:B------:R-:W-:Y:S01]  /*21e0*/  LOP3.LUT R4, RZ, R59, RZ, 0x33, !PT ;  /* 0x0000003bff047212 */ /* 0x000fe200078e33ff */
[----:B------:R-:W-:-:S02]  /*21f0*/  @!P0 IMAD.MOV R69, RZ, RZ, -R69 ;  /* 0x000000ffff458224 */ /* 0x000fc400078e0a45 */
[----:B------:R-:W-:Y:S02]  /*2200*/  @!P3 IMAD.MOV R144, RZ, RZ, -R144 ;  /* 0x000000ffff90b224 */ /* 0x000fe400078e0a90 */
[----:B------:R-:W-:Y:S01]  /*2210*/  @!P4 IMAD.MOV R67, RZ, RZ, -R67 ;  /* 0x000000ffff43c224 */ /* 0x000fe200078e0a43 */
[----:B------:R-:W-:Y:S01]  /*2220*/  ISETP.NE.AND P4, PT, R59, RZ, PT ;  /* 0x000000ff3b00720c */ /* 0x000fe20003f85270 */
[----:B------:R-:W-:Y:S01]  /*2230*/  @!P2 IMAD.MOV R65, RZ, RZ, -R65 ;  /* 0x000000ffff41a224 */ /* 0x000fe200078e0a41 */
[----:B------:R-:W-:Y:S01]  /*2240*/  ISETP.NE.AND P2, PT, R58, RZ, PT ;  /* 0x000000ff3a00720c */ /* 0x000fe20003f45270 */
[----:B------:R-:W-:Y:S01]  /*2250*/  @!P5 IMAD.MOV R71, RZ, RZ, -R71 ;  /* 0x000000ffff47d224 */ /* 0x000fe200078e0a47 */
[C---:B------:R-:W-:Y:S01]  /*2260*/  SEL R6, R4.reuse, R21, !P4 ;  /* 0x0000001504067207 */ /* 0x040fe20006000000 */
[----:B------:R-:W-:Y:S01]  /*2270*/  @!P1 IMAD.MOV R7, RZ, RZ, -R7 ;  /* 0x000000ffff079224 */ /* 0x000fe200078e0a07 */
[C---:B------:R-:W-:Y:S01]  /*2280*/  SEL R21, R4.reuse, R23, !P4 ;  /* 0x0000001704157207 */ /* 0x040fe20006000000 */
[C---:B------:R-:W-:Y:S01]  /*2290*/  VIADD R16, R205.reuse, 0xfffffffd ;  /* 0xfffffffdcd107836 */ /* 0x040fe20000000000 */
[C---:B------:R-:W-:Y:S01]  /*22a0*/  SEL R23, R4.reuse, R25, !P4 ;  /* 0x0000001904177207 */ /* 0x040fe20006000000 */
[----:B------:R-:W-:Y:S01]  /*22b0*/  VIADD R18, R205, 0xfffffffc ;  /* 0xfffffffccd127836 */ /* 0x000fe20000000000 */
[C---:B------:R-:W-:Y:S01]  /*22c0*/  SEL R157, R4.reuse, R31, !P4 ;  /* 0x0000001f049d7207 */ /* 0x040fe20006000000 */
[----:B----4-:R-:W-:Y:S01]  /*22d0*/  IMAD R21, R21, UR7, RZ ;  /* 0x0000000715157c24 */ /* 0x010fe2000f8e02ff */
[C---:B------:R-:W-:Y:S01]  /*22e0*/  SEL R25, R4.reuse, R27, !P4 ;  /* 0x0000001b04197207 */ /* 0x040fe20006000000 */
[----:B------:R-:W-:Y:S01]  /*22f0*/  IMAD R23, R23, UR7, RZ ;  /* 0x0000000717177c24 */ /* 0x000fe2000f8e02ff */
[C---:B------:R-:W-:Y:S01]  /*2300*/  SEL R31, R4.reuse, R33, !P4 ;  /* 0x00000021041f7207 */ /* 0x040fe20006000000 */
[----:B------:R-:W-:Y:S01]  /*2310*/  IMAD R157, R157, UR7, RZ ;  /* 0x000000079d9d7c24 */ /* 0x000fe2000f8e02ff */
[C---:B------:R-:W-:Y:S01]  /*2320*/  SEL R9, R4.reuse, R9, !P4 ;  /* 0x0000000904097207 */ /* 0x040fe20006000000 */
[----:B------:R-:W-:Y:S01]  /*2330*/  IMAD R25, R25, UR7, RZ ;  /* 0x0000000719197c24 */ /* 0x000fe2000f8e02ff */
[C---:B------:R-:W-:Y:S01]  /*2340*/  SEL R11, R4.reuse, R11, !P4 ;  /* 0x0000000b040b7207 */ /* 0x040fe20006000000 */
[----:B------:R-:W-:Y:S01]  /*2350*/  IMAD R31, R31, UR9, RZ ;  /* 0x000000091f1f7c24 */ /* 0x000fe2000f8e02ff */
[----:B------:R-:W-:-:S02]  /*2360*/  SEL R13, R4, R13, !P4 ;  /* 0x0000000d040d7207 */ /* 0x000fc40006000000 */
[C---:B------:R-:W-:Y:S02]  /*2370*/  SEL R15, R4.reuse, R15, !P4 ;  /* 0x0000000f040f7207 */ /* 0x040fe40006000000 */
[C---:B------:R-:W-:Y:S02]  /*2380*/  SEL R17, R4.reuse, R17, !P4 ;  /* 0x0000001104117207 */ /* 0x040fe40006000000 */
[C---:B------:R-:W-:Y:S02]  /*2390*/  SEL R19, R4.reuse, R19, !P4 ;  /* 0x0000001304137207 */ /* 0x040fe40006000000 */
[C---:B------:R-:W-:Y:S02]  /*23a0*/  SEL R27, R4.reuse, R29, !P4 ;  /* 0x0000001d041b7207 */ /* 0x040fe40006000000 */
[C---:B------:R-:W-:Y:S02]  /*23b0*/  SEL R33, R4.reuse, R35, !P4 ;  /* 0x0000002304217207 */ /* 0x040fe40006000000 */
        /* <DEDUP_REMOVED lines=18> */
[----:B------:R-:W-:Y:S01]  /*24e0*/  SEL R55, R4, R55, !P4 ;  /* 0x0000003704377207 */ /* 0x000fe20006000000 */
[----:B------:R-:W-:Y:S01]  /*24f0*/  IMAD R53, R8, UR24, RZ ;  /* 0x0000001808357c24 */ /* 0x000fe2000f8e02ff */
[----:B------:R-:W-:Y:S01]  /*2500*/  SEL R12, R4, R57, !P4 ;  /* 0x00000039040c7207 */ /* 0x000fe20006000000 */
[----:B------:R-:W-:Y:S01]  /*2510*/  IMAD R57, R10, UR25, RZ ;  /* 0x000000190a397c24 */ /* 0x000fe2000f8e02ff */
[C---:B------:R-:W-:Y:S01]  /*2520*/  SEL R14, R4.reuse, R61, !P4 ;  /* 0x0000003d040e7207 */ /* 0x040fe20006000000 */
[----:B------:R-:W-:Y:S01]  /*2530*/  IMAD R61, R55, UR29, RZ ;  /* 0x0000001d373d7c24 */ /* 0x000fe2000f8e02ff */
[----:B------:R-:W-:Y:S01]  /*2540*/  SEL R149, R4, R63, !P4 ;  /* 0x0000003f04957207 */ /* 0x000fe20006000000 */
[----:B------:R-:W-:Y:S01]  /*2550*/  IMAD R63, R12, UR30, RZ ;  /* 0x0000001e0c3f7c24 */ /* 0x000fe2000f8e02ff */
[----:B------:R-:W-:-:S02]  /*2560*/  SEL R65, R4, R65, !P4 ;  /* 0x0000004104417207 */ /* 0x000fc40006000000 */
[----:B------:R-:W-:Y:S01]  /*2570*/  SEL R73, R4, R67, !P4 ;  /* 0x0000004304497207 */ /* 0x000fe20006000000 */
[----:B------:R-:W-:Y:S01]  /*2580*/  IMAD R67, R14, UR31, RZ ;  /* 0x0000001f0e437c24 */ /* 0x000fe2000f8e02ff */
[C---:B------:R-:W-:Y:S01]  /*2590*/  SEL R77, R4.reuse, R69, !P4 ;  /* 0x00000045044d7207 */ /* 0x040fe20006000000 */
[----:B------:R-:W-:Y:S01]  /*25a0*/  IMAD R149, R149, UR32, RZ ;  /* 0x0000002095957c24 */ /* 0x000fe2000f8e02ff */
[C---:B------:R-:W-:Y:S01]  /*25b0*/  SEL R151, R4.reuse, R7, !P4 ;  /* 0x0000000704977207 */ /* 0x040fe20006000000 */
[----:B------:R-:W-:Y:S01]  /*25c0*/  VIADD R7, R205, 0xfffffffe ;  /* 0xfffffffecd077836 */ /* 0x000fe20000000000 */
[----:B------:R-:W-:Y:S01]  /*25d0*/  SEL R71, R4, R71, !P4 ;  /* 0x0000004704477207 */ /* 0x000fe20006000000 */
[----:B------:R-:W-:Y:S01]  /*25e0*/  IMAD R73, R73, UR34, RZ ;  /* 0x0000002249497c24 */ /* 0x000fe2000f8e02ff */
[----:B------:R-:W-:Y:S01]  /*25f0*/  LOP3.LUT R4, R5, 0x3f, RZ, 0xc0, !PT ;  /* 0x0000003f05047812 */ /* 0x000fe200078ec0ff */
[----:B-----5:R-:W-:Y:S01]  /*2600*/  IMAD R151, R151, UR28, RZ ;  /* 0x0000001c97977c24 */ /* 0x020fe2000f8e02ff */
[----:B------:R-:W-:Y:S01]  /*2610*/  ISETP.GE.U32.AND P4, PT, R7, 0x7fffffbf, PT ;  /* 0x7fffffbf0700780c */ /* 0x000fe20003f86070 */
[----:B------:R-:W-:Y:S01]  /*2620*/  IMAD R7, R9, UR7, RZ ;  /* 0x0000000709077c24 */ /* 0x000fe2000f8e02ff */
[----:B------:R-:W-:Y:S01]  /*2630*/  @!P2 LOP3.LUT R144, RZ, R58, RZ, 0x33, !PT ;  /* 0x0000003aff90a212 */ /* 0x000fe200078e33ff */
[----:B---3--:R-:W-:Y:S01]  /*2640*/  IMAD R5, R4, UR4, RZ ;  /* 0x0000000404057c24 */ /* 0x008fe2000f8e02ff */
[----:B------:R-:W-:Y:S01]  /*2650*/  ISETP.GE.U32.AND P0, PT, R16, 0x7fffffbe, PT ;  /* 0x7fffffbe1000780c */ /* 0x000fe20003f06070 */
[----:B------:R-:W-:Y:S01]  /*2660*/  IMAD R9, R11, UR7, RZ ;  /* 0x000000070b097c24 */ /* 0x000fe2000f8e02ff */
[----:B------:R-:W-:Y:S01]  /*2670*/  ISETP.GE.U32.AND P2, PT, R18, 0x7fffffbd, PT ;  /* 0x7fffffbd1200780c */ /* 0x000fe20003f46070 */
[----:B------:R-:W-:Y:S01]  /*2680*/  IMAD R11, R13, UR7, RZ ;  /* 0x000000070d0b7c24 */ /* 0x000fe2000f8e02ff */
[----:B------:R-:W-:Y:S01]  /*2690*/  IADD3 R58, P3, PT, R5, UR22, RZ ;  /* 0x00000016053a7c10 */ /* 0x000fe2000ff7e0ff */
[----:B------:R-:W-:Y:S01]  /*26a0*/  IMAD R13, R15, UR7, RZ ;  /* 0x000000070f0d7c24 */ /* 0x000fe2000f8e02ff */
[----:B------:R-:W-:Y:S01]  /*26b0*/  USHF.L.U32 UR4, UR8, 0x15, URZ ;  /* 0x0000001508047899 */ /* 0x000fe200080006ff */
[----:B------:R-:W-:Y:S01]  /*26c0*/  IMAD R15, R17, UR7, RZ ;  /* 0x00000007110f7c24 */ /* 0x000fe2000f8e02ff */
[----:B------:R-:W-:Y:S01]  /*26d0*/  LEA.HI.X.SX32 R34, R5, UR23, 0x1, P3 ;  /* 0x0000001705227c11 */ /* 0x000fe200098f0eff */
[----:B------:R-:W-:Y:S01]  /*26e0*/  IMAD R17, R19, UR7, RZ ;  /* 0x0000000713117c24 */ /* 0x000fe2000f8e02ff */
[-C--:B------:R-:W-:Y:S01]  /*26f0*/  IADD3 R8, P3, PT, R9, R58.reuse, RZ ;  /* 0x0000003a09087210 */ /* 0x080fe20007f7e0ff */
[----:B------:R-:W-:Y:S01]  /*2700*/  IMAD R19, R6, UR7, RZ ;  /* 0x0000000706137c24 */ /* 0x000fe2000f8e02ff */
[-C--:B------:R-:W-:Y:S01]  /*2710*/  IADD3 R6, P5, PT, R7, R58.reuse, RZ ;  /* 0x0000003a07067210 */ /* 0x080fe20007fbe0ff */
[----:B------:R-:W-:Y:S01]  /*2720*/  IMAD R5, R65, UR33, RZ ;  /* 0x0000002141057c24 */ /* 0x000fe2000f8e02ff */
[----:B------:R-:W-:Y:S01]  /*2730*/  IADD3 R10, P6, PT, R11, R58, RZ ;  /* 0x0000003a0b0a7210 */ /* 0x000fe20007fde0ff */
[----:B--2---:R-:W-:Y:S01]  /*2740*/  IMAD R77, R77, UR35, RZ ;  /* 0x000000234d4d7c24 */ /* 0x004fe2000f8e02ff */
[----:B------:R-:W-:Y:S01]  /*2750*/  LEA.HI.X.SX32 R7, R7, R34, 0x1, P5 ;  /* 0x0000002207077211 */ /* 0x000fe200028f0eff */
[----:B------:R-:W-:Y:S01]  /*2760*/  IMAD R147, R71, UR36, RZ ;  /* 0x0000002447937c24 */ /* 0x000fe2000f8e02ff */
[----:B------:R-:W-:Y:S01]  /*2770*/  IADD3 R12, P5, PT, R13, R58, RZ ;  /* 0x0000003a0d0c7210 */ /* 0x000fe20007fbe0ff */
[----:B------:R-:W-:Y:S01]  /*2780*/  IMAD R144, R144, UR6, RZ ;  /* 0x0000000690907c24 */ /* 0x000fe2000f8e02ff */
[----:B------:R-:W-:Y:S01]  /*2790*/  LEA.HI.X.SX32 R9, R9, R34, 0x1, P3 ;  /* 0x0000002209097211 */ /* 0x000fe200018f0eff */
[----:B------:R-:W-:Y:S01]  /*27a0*/  ULOP3.LUT UR4, UR4, 0x600000, URZ, 0xc0, !UPT ;  /* 0x0060000004047892 */ /* 0x000fe2000f8ec0ff */
[----:B------:R-:W-:Y:S01]  /*27b0*/  IADD3 R14, P3, PT, R15, R58, RZ ;  /* 0x0000003a0f0e7210 */ /* 0x000fe20007f7e0ff */
[----:B------:R-:W-:Y:S01]  /*27c0*/  UMOV UR7, 0x1 ;  /* 0x0000000100077882 */ /* 0x000fe20000000000 */
[----:B------:R-:W-:-:S02]  /*27d0*/  LEA.HI.X.SX32 R11, R11, R34, 0x1, P6 ;  /* 0x000000220b0b7211 */ /* 0x000fc400030f0eff */
[----:B------:R-:W-:Y:S02]  /*27e0*/  LEA.HI.X.SX32 R13, R13, R34, 0x1, P5 ;  /* 0x000000220d0d7211 */ /* 0x000fe400028f0eff */
[-C--:B------:R-:W-:Y:S02]  /*27f0*/  IADD3 R16, P6, PT, R17, R58.reuse, RZ ;  /* 0x0000003a11107210 */ /* 0x080fe40007fde0ff */
[----:B------:R-:W-:Y:S02]  /*2800*/  IADD3 R18, P5, PT, R19, R58, RZ ;  /* 0x0000003a13127210 */ /* 0x000fe40007fbe0ff */
[----:B------:R-:W-:Y:S02]  /*2810*/  LEA.HI.X.SX32 R15, R15, R34, 0x1, P3 ;  /* 0x000000220f0f7211 */ /* 0x000fe400018f0eff */
[----:B------:R-:W-:Y:S02]  /*2820*/  IADD3 R20, P3, PT, R21, R58, RZ ;  /* 0x0000003a15147210 */ /* 0x000fe40007f7e0ff */
        /* <DEDUP_REMOVED lines=48> */
[----:B------:R-:W-:-:S02]  /*2b30*/  ISETP.NE.U32.AND P1, PT, R3, RZ, PT ;  /* 0x000000ff0300720c */ /* 0x000fc40003f25070 */
[-C--:B------:R-:W-:Y:S02]  /*2b40*/  LEA.HI.X.SX32 R73, R73, R34.reuse, 0x1, P6 ;  /* 0x0000002249497211 */ /* 0x080fe400030f0eff */
[-C--:B------:R-:W-:Y:S02]  /*2b50*/  LEA.HI.X.SX32 R77, R77, R34.reuse, 0x1, P5 ;  /* 0x000000224d4d7211 */ /* 0x080fe400028f0eff */
[----:B------:R-:W-:Y:S02]  /*2b60*/  LEA.HI.X.SX32 R147, R147, R34, 0x1, P3 ;  /* 0x0000002293937211 */ /* 0x000fe400018f0eff */
[----:B------:R-:W-:Y:S01]  /*2b70*/  SHF.R.S32.HI R5, RZ, 0x1f, R135 ;  /* 0x0000001fff057819 */ /* 0x000fe20000011487 */
[----:B------:R-:W-:Y:S06]  /*2b80*/  BRA.U UP0, `(.L_x_5) ;  /* 0x0000000100187547 */ /* 0x000fec000b800000 */
[----:B------:R-:W-:Y:S01]  /*2b90*/  ELECT P3, URZ, PT ;  /* 0x0000000000ff782f */ /* 0x000fe20003860000 */
[----:B------:R-:W-:Y:S01]  /*2ba0*/  IMAD.MOV.U32 R29, RZ, RZ, 0x1 ;  /* 0x00000001ff1d7424 */ /* 0x000fe200078e00ff */
[----:B------:R-:W-:Y:S01]  /*2bb0*/  UMOV UR6, 0x40 ;  /* 0x0000004000067882 */ /* 0x000fe20000000000 */
[----:B------:R-:W-:Y:S01]  /*2bc0*/  UVIRTCOUNT.DEALLOC.SMPOOL 0x80 ;  /* 0x000000800000784c */ /* 0x000fe20000000000 */
[----:B------:R-:W-:-:S09]  /*2bd0*/  ULEA UR6, UR5, UR6, 0x18 ;  /* 0x0000000605067291 */ /* 0x000fd2000f8ec0ff */
[----:B------:R0:W-:Y:S03]  /*2be0*/  @P3 STS.U8 [UR6], R29 ;  /* 0x0000001dff003988 */ /* 0x0001e60008000006 */
.L_x_5:
[----:B------:R-:W-:Y:S01]  /*2bf0*/  UIADD3 UR14, UPT, UPT, UR12, UR4, URZ ;  /* 0x000000040c0e7290 */ /* 0x000fe2000fffe0ff */
[----:B------:R-:W-:Y:S01]  /*2c00*/  SHF.R.S32.HI R145, RZ, 0x1f, R144 ;  /* 0x0000001fff917819 */ /* 0x000fe20000011490 */
[----:B------:R-:W-:Y:S01]  /*2c10*/  VOTEU.ALL UP1, P1 ;  /* 0x0000000000ff7886 */ /* 0x000fe20000820000 */
[----:B------:R-:W-:Y:S01]  /*2c20*/  UIADD3 UR10, UPT, UPT, UR13, 0x6000, URZ ;  /* 0x000060000d0a7890 */ /* 0x000fe2000fffe0ff */
[----:B------:R-:W-:Y:S01]  /*2c30*/  IADD3 R140, P3, PT, R144, UR20, RZ ;  /* 0x00000014908c7c10 */ /* 0x000fe2000ff7e0ff */
[----:B------:R-:W-:Y:S01]  /*2c40*/  VOTEU.ALL UP2, P1 ;  /* 0x0000000000ff7886 */ /* 0x000fe20000840000 */
[----:B0-----:R-:W-:Y:S01]  /*2c50*/  VIADD R29, R205, 0xffffffff ;  /* 0xffffffffcd1d7836 */ /* 0x001fe20000000000 */
[----:B------:R-:W-:-:S04]  /*2c60*/  @!UP1 UIADD3 UR4, UPT, UPT, -UR7, 0x100000, URZ ;  /* 0x0010000007049890 */ /* 0x000fc8000fffe1ff */
[----:B------:R-:W-:Y:S02]  /*2c70*/  @!UP1 USHF.L.U32 UR5, UR4, 0xb, URZ ;  /* 0x0000000b04059899 */ /* 0x000fe400080006ff */
[----:B------:R-:W-:Y:S01]  /*2c80*/  @!UP1 USHF.L.U32 UR4, UR4, 0x1, URZ ;  /* 0x0000000104049899 */ /* 0x000fe200080006ff */
[----:B------:R-:W-:Y:S01]  /*2c90*/  PRMT R232, RZ, 0x7610, R232 ;  /* 0x00007610ffe87816 */ /* 0x000fe200000000e8 */
[----:B------:R-:W-:Y:S01]  /*2ca0*/  STTM.x64 tmem[UR14], RZ ;  /* 0x000000ff000079ed */ /* 0x000fe2000834000e */
[----:B------:R-:W0:Y:S02]  /*2cb0*/  FENCE.VIEW.ASYNC.T ;  /* 0x00000000000073c6 */ /* 0x000e240000000200 */
[----:B0-----:R-:W-:Y:S01]  /*2cc0*/  BAR.SYNC.DEFER_BLOCKING 0x0 ;  /* 0x0000000000007b1d */ /* 0x001fe20000010000 */
[----:B------:R-:W-:Y:S01]  /*2cd0*/  IADD3.X R133, PT, PT, R145, UR21, RZ, P3, !PT ;  /* 0x0000001591857c10 */ /* 0x000fe20009ffe4ff */
[----:B------:R-:W-:Y:S01]  /*2ce0*/  VIADD R132, R144, UR20 ;  /* 0x0000001490847c36 */ /* 0x000fe20008000000 */
[----:B------:R-:W-:Y:S01]  /*2cf0*/  IADD3 R34, P3, PT, R140, R135, RZ ;  /* 0x000000878c227210 */ /* 0x000fe20007f7e0ff */
[----:B------:R-:W-:Y:S01]  /*2d00*/  IMAD.SHL.U32 R39, R135, 0x2, RZ ;  /* 0x0000000287277824 */ /* 0x000fe200078e00ff */
[----:B------:R-:W-:Y:S01]  /*2d10*/  ISETP.GE.U32.AND P5, PT, R29, 0x7fffffc0, PT ;  /* 0x7fffffc01d00780c */ /* 0x000fe20003fa6070 */
[----:B------:R-:W-:Y:S01]  /*2d20*/  IMAD R45, R135, 0x3, RZ ;  /* 0x00000003872d7824 */ /* 0x000fe200078e02ff */
[----:B------:R-:W-:Y:S01]  /*2d30*/  PRMT R230, RZ, 0x7610, R230 ;  /* 0x00007610ffe67816 */ /* 0x000fe200000000e6 */
[----:B------:R-:W-:Y:S01]  /*2d40*/  IMAD.X R35, R5, 0x1, R133, P3 ;  /* 0x0000000105237824 */ /* 0x000fe200018e0685 */
[----:B------:R-:W-:-:S02]  /*2d50*/  ISETP.GE.U32.AND P3, PT, R38, 0x7fffffbc, PT ;  /* 0x7fffffbc2600780c */ /* 0x000fc40003f66070 */
[----:B------:R-:W-:Y:S01]  /*2d60*/  PRMT R207, RZ, 0x7610, R207 ;  /* 0x00007610ffcf7816 */ /* 0x000fe200000000cf */
[----:B------:R-:W-:Y:S01]  /*2d70*/  IMAD R65, R135, 0x5, RZ ;  /* 0x0000000587417824 */ /* 0x000fe200078e02ff */
[----:B------:R-:W-:Y:S01]  /*2d80*/  PRMT R214, RZ, 0x7610, R214 ;  /* 0x00007610ffd67816 */ /* 0x000fe200000000d6 */
[----:B------:R-:W-:Y:S01]  /*2d90*/  VIADD R49, R205, 0xfffffff9 ;  /* 0xfffffff9cd317836 */ /* 0x000fe20000000000 */
[----:B------:R-:W-:Y:S02]  /*2da0*/  PRMT R189, RZ, 0x7610, R189 ;  /* 0x00007610ffbd7816 */ /* 0x000fe400000000bd */
[----:B------:R-:W-:Y:S02]  /*2db0*/  PRMT R206, RZ, 0x7610, R206 ;  /* 0x00007610ffce7816 */ /* 0x000fe400000000ce */
[----:B------:R-:W-:Y:S02]  /*2dc0*/  PRMT R177, RZ, 0x7610, R177 ;  /* 0x00007610ffb17816 */ /* 0x000fe400000000b1 */
[----:B------:R-:W-:-:S02]  /*2dd0*/  PRMT R248, RZ, 0x7610, R248 ;  /* 0x00007610fff87816 */ /* 0x000fc400000000f8 */
[----:B------:R-:W-:Y:S01]  /*2de0*/  PRMT R234, RZ, 0x7610, R234 ;  /* 0x00007610ffea7816 */ /* 0x000fe200000000ea */
[----:B------:R-:W0:Y:S02]  /*2df0*/  FENCE.VIEW.ASYNC.S ;  /* 0x00000000000073c6 */ /* 0x000e240000000000 */
[----:B0-----:R0:W1:Y:S02]  /*2e00*/  @!UP2 SYNCS.EXCH.64 URZ, [UR10], UR4 ;  /* 0x000000040affa5b2 */ /* 0x0010640008000100 */
[----:B-1----:R-:W-:Y:S01]  /*2e10*/  BAR.SYNC.DEFER_BLOCKING 0x0 ;  /* 0x0000000000007b1d */ /* 0x002fe20000010000 */
[----:B------:R-:W-:Y:S02]  /*2e20*/  SHF.R.S32.HI R55, RZ, 0x1f, R39 ;  /* 0x0000001fff377819 */ /* 0x000fe40000011427 */
[----:B------:R-:W-:Y:S02]  /*2e30*/  SHF.R.S32.HI R59, RZ, 0x1f, R45 ;  /* 0x0000001fff3b7819 */ /* 0x000fe4000001142d */
[----:B------:R-:W-:Y:S01]  /*2e40*/  IADD3 R44, P6, PT, R45, R140, RZ ;  /* 0x0000008c2d2c7210 */ /* 0x000fe20007fde0ff */
[----:B------:R-:W-:-:S02]  /*2e50*/  VIADD R29, R205, 0xfffffffa ;  /* 0xfffffffacd1d7836 */ /* 0x000fc40000000000 */
[----:B------:R-:W-:Y:S01]  /*2e60*/  VIADD R88, R205, 0xffffffe0 ;  /* 0xffffffe0cd587836 */ /* 0x000fe20000000000 */
[----:B------:R-:W-:Y:S01]  /*2e70*/  PRMT R211, RZ, 0x7610, R211 ;  /* 0x00007610ffd37816 */ /* 0x000fe200000000d3 */
[----:B------:R-:W-:Y:S01]  /*2e80*/  IMAD.X R45, R59, 0x1, R133, P6 ;  /* 0x000000013b2d7824 */ /* 0x000fe200030e0685 */
[----:B------:R-:W-:Y:S02]  /*2e90*/  SHF.R.S32.HI R59, RZ, 0x1f, R65 ;  /* 0x0000001fff3b7819 */ /* 0x000fe40000011441 */
[----:B------:R-:W-:Y:S02]  /*2ea0*/  PRMT R216, RZ, 0x7610, R216 ;  /* 0x00007610ffd87816 */ /* 0x000fe400000000d8 */
[----:B------:R-:W-:Y:S01]  /*2eb0*/  PRMT R191, RZ, 0x7610, R191 ;  /* 0x00007610ffbf7816 */ /* 0x000fe200000000bf */
[C---:B------:R-:W-:Y:S02]  /*2ec0*/  IMAD R116, R135.reuse, 0x35, RZ ;  /* 0x0000003587747824 */ /* 0x040fe400078e02ff */
[----:B------:R-:W-:-:S02]  /*2ed0*/  IMAD R118, R135, 0x37, RZ ;  /* 0x0000003787767824 */ /* 0x000fc400078e02ff */
[C---:B------:R-:W-:Y:S02]  /*2ee0*/  VIADD R150, R205.reuse, 0xfffffff2 ;  /* 0xfffffff2cd967836 */ /* 0x040fe40000000000 */
[----:B------:R-:W-:Y:S01]  /*2ef0*/  VIADD R152, R205, 0xfffffff1 ;  /* 0xfffffff1cd987836 */ /* 0x000fe20000000000 */
[----:B------:R-:W-:Y:S01]  /*2f00*/  PRMT R204, RZ, 0x7610, R204 ;  /* 0x00007610ffcc7816 */ /* 0x000fe200000000cc */
[----:B------:R1:W2:Y:S01]  /*2f10*/  @!P4 LDG.E.U8 R232, desc[UR26][R34.64] ;  /* 0x0000001a22e8c981 */ /* 0x0002a2000c1e1100 */
[----:B------:R-:W-:Y:S01]  /*2f20*/  IADD3 R38, P4, PT, R39, R140, RZ ;  /* 0x0000008c27267210 */ /* 0x000fe20007f9e0ff */
[----:B------:R-:W3:Y:S02]  /*2f30*/  LDCU UR11, c[0x0][0x384] ;  /* 0x00007080ff0b77ac */ /* 0x000ee40008000800 */
[----:B------:R-:W4:Y:S02]  /*2f40*/  @!P5 LDG.E.U8 R230, desc[UR26][R132.64] ;  /* 0x0000001a84e6d981 */ /* 0x000f24000c1e1100 */
[----:B------:R-:W-:Y:S01]  /*2f50*/  IMAD.X R39, R55, 0x1, R133, P4 ;  /* 0x0000000137277824 */ /* 0x000fe200020e0685 */
[----:B------:R-:W-:Y:S01]  /*2f60*/  ISETP.GE.U32.AND P5, PT, R29, 0x7fffffbb, PT ;  /* 0x7fffffbb1d00780c */ /* 0x000fe20003fa6070 */
[----:B------:R5:W2:Y:S01]  /*2f70*/  @!P2 LDG.E.U8 R214, desc[UR26][R44.64] ;  /* 0x0000001a2cd6a981 */ /* 0x000aa2000c1e1100 */
[----:B-1----:R-:W-:-:S03]  /*2f80*/  IMAD.SHL.U32 R35, R135, 0x4, RZ ;  /* 0x0000000487237824 */ /* 0x002fc600078e00ff */
[----:B------:R1:W2:Y:S01]  /*2f90*/  @!P0 LDG.E.U8 R207, desc[UR26][R38.64] ;  /* 0x0000001a26cf8981 */ /* 0x0002a2000c1e1100 */
[----:B------:R-:W-:Y:S01]  /*2fa0*/  VIADD R29, R205, 0xfffffff8 ;  /* 0xfffffff8cd1d7836 */ /* 0x000fe20000000000 */
[-C--:B------:R-:W-:Y:S02]  /*2fb0*/  IADD3 R64, P6, PT, R65, R140.reuse, RZ ;  /* 0x0000008c41407210 */ /* 0x080fe40007fde0ff */
[----:B------:R-:W-:Y:S02]  /*2fc0*/  SHF.R.S32.HI R55, RZ, 0x1f, R35 ;  /* 0x0000001fff377819 */ /* 0x000fe40000011423 */
[-C--:B------:R-:W-:Y:S01]  /*2fd0*/  IADD3 R34, P0, PT, R35, R140.reuse, RZ ;  /* 0x0000008c23227210 */ /* 0x080fe20007f1e0ff */
[----:B-----5:R-:W-:Y:S01]  /*2fe0*/  IMAD R45, R135, 0x7, RZ ;  /* 0x00000007872d7824 */ /* 0x020fe200078e02ff */
[----:B------:R-:W-:Y:S01]  /*2ff0*/  ISETP.GE.U32.AND P2, PT, R29, 0x7fffffb9, PT ;  /* 0x7fffffb91d00780c */ /* 0x000fe20003f46070 */
[--C-:B------:R-:W-:Y:S02]  /*3000*/  IMAD.X R65, R59, 0x1, R133.reuse, P6 ;  /* 0x000000013b417824 */ /* 0x100fe400030e0685 */
[----:B------:R-:W-:Y:S01]  /*3010*/  IMAD.X R35, R55, 0x1, R133, P0 ;  /* 0x0000000137237824 */ /* 0x000fe200000e0685 */
[----:B------:R-:W-:Y:S01]  /*3020*/  SHF.R.S32.HI R59, RZ, 0x1f, R45 ;  /* 0x0000001fff3b7819 */ /* 0x000fe2000001142d */
[----:B------:R-:W-:Y:S01]  /*3030*/  VIADD R29, R205, 0xfffffff6 ;  /* 0xfffffff6cd1d7836 */ /* 0x000fe20000000000 */
[----:B------:R-:W-:Y:S01]  /*3040*/  IADD3 R44, P6, PT, R45, R140, RZ ;  /* 0x0000008c2d2c7210 */ /* 0x000fe20007fde0ff */
[----:B-1----:R-:W-:Y:S01]  /*3050*/  IMAD R39, R135, 0x6, RZ ;  /* 0x0000000687277824 */ /* 0x002fe200078e02ff */
[----:B------:R-:W-:Y:S01]  /*3060*/  ISETP.GE.U32.AND P4, PT, R49, 0x7fffffba, PT ;  /* 0x7fffffba3100780c */ /* 0x000fe20003f86070 */
[----:B------:R-:W-:Y:S01]  /*3070*/  VIADD R49, R205, 0xfffffff7 ;  /* 0xfffffff7cd317836 */ /* 0x000fe20000000000 */
[----:B------:R1:W5:Y:S01]  /*3080*/  @!P3 LDG.E.U8 R189, desc[UR26][R34.64] ;  /* 0x0000001a22bdb981 */ /* 0x000362000c1e1100 */
[----:B------:R-:W-:Y:S01]  /*3090*/  IMAD.X R45, R59, 0x1, R133, P6 ;  /* 0x000000013b2d7824 */ /* 0x000fe200030e0685 */
[----:B------:R-:W-:-:S02]  /*30a0*/  SHF.R.S32.HI R55, RZ, 0x1f, R39 ;  /* 0x0000001fff377819 */ /* 0x000fc40000011427 */
[----:B------:R0:W2:Y:S01]  /*30b0*/  @!P5 LDG.E.U8 R206, desc[UR26][R64.64] ;  /* 0x0000001a40ced981 */ /* 0x0000a2000c1e1100 */
[----:B------:R-:W-:Y:S01]  /*30c0*/  ISETP.GE.U32.AND P5, PT, R29, 0x7fffffb7, PT ;  /* 0x7fffffb71d00780c */ /* 0x000fe20003fa6070 */
[----:B------:R-:W-:Y:S01]  /*30d0*/  IMAD.SHL.U32 R29, R135, 0x8, RZ ;  /* 0x00000008871d7824 */ /* 0x000fe200078e00ff */
[-C--:B------:R-:W-:Y:S02]  /*30e0*/  IADD3 R38, P3, PT, R39, R140.reuse, RZ ;  /* 0x0000008c27267210 */ /* 0x080fe40007f7e0ff */
[----:B-1----:R-:W-:Y:S02]  /*30f0*/  PRMT R34, RZ, 0x7610, R34 ;  /* 0x00007610ff227816 */ /* 0x002fe40000000022 */
[----:B------:R-:W-:Y:S01]  /*3100*/  ISETP.GE.U32.AND P0, PT, R49, 0x7fffffb8, PT ;  /* 0x7fffffb83100780c */ /* 0x000fe20003f06070 */
[----:B------:R-:W-:Y:S01]  /*3110*/  IMAD.X R39, R55, 0x1, R133, P3 ;  /* 0x0000000137277824 */ /* 0x000fe200018e0685 */
[----:B------:R-:W-:Y:S02]  /*3120*/  SHF.R.S32.HI R59, RZ, 0x1f, R29 ;  /* 0x0000001fff3b7819 */ /* 0x000fe4000001141d */
[----:B------:R-:W2:Y:S01]  /*3130*/  @!P2 LDG.E.U8 R34, desc[UR26][R44.64] ;  /* 0x0000001a2c22a981 */ /* 0x000ea2000c1e1100 */
[----:B0-----:R-:W-:-:S03]  /*3140*/  IADD3 R64, P2, PT, R29, R140, RZ ;  /* 0x0000008c1d407210 */ /* 0x001fc60007f5e0ff */
[----:B------:R0:W2:Y:S02]  /*3150*/  @!P4 LDG.E.U8 R177, desc[UR26][R38.64] ;  /* 0x0000001a26b1c981 */ /* 0x0000a4000c1e1100 */
[----:B------:R-:W-:-:S05]  /*3160*/  IMAD.X R65, R59, 0x1, R133, P2 ;  /* 0x000000013b417824 */ /* 0x000fca00010e0685 */
[----:B------:R1:W2:Y:S01]  /*3170*/  @!P0 LDG.E.U8 R248, desc[UR26][R64.64] ;  /* 0x0000001a40f88981 */ /* 0x0002a2000c1e1100 */
[----:B0-----:R-:W-:-:S05]  /*3180*/  VIADD R38, R205, 0xffffffec ;  /* 0xffffffeccd267836 */ /* 0x001fca0000000000 */
[----:B------:R-:W-:Y:S01]  /*3190*/  ISETP.GE.U32.AND P0, PT, R38, 0x7fffffad, PT ;  /* 0x7fffffad2600780c */ /* 0x000fe20003f06070 */
[C---:B------:R-:W-:Y:S02]  /*31a0*/  VIADD R38, R205.reuse, 0xffffffed ;  /* 0xffffffedcd267836 */ /* 0x040fe40000000000 */
[----:B------:R-:W-:-:S03]  /*31b0*/  VIADD R39, R205, 0xffffffee ;  /* 0xffffffeecd277836 */ /* 0x000fc60000000000 */
[----:B------:R-:W-:Y:S01]  /*31c0*/  ISETP.GE.U32.AND P2, PT, R38, 0x7fffffae, PT ;  /* 0x7fffffae2600780c */ /* 0x000fe20003f46070 */
[----:B------:R-:W-:Y:S01]  /*31d0*/  VIADD R38, R205, 0xffffffef ;  /* 0xffffffefcd267836 */ /* 0x000fe20000000000 */
[----:B------:R-:W-:Y:S02]  /*31e0*/  SEL R80, RZ, 0x1, P0 ;  /* 0x00000001ff507807 */ /* 0x000fe40000000000 */
[----:B------:R-:W-:Y:S01]  /*31f0*/  ISETP.GE.U32.AND P0, PT, R39, 0x7fffffaf, PT ;  /* 0x7fffffaf2700780c */ /* 0x000fe20003f06070 */
[C---:B------:R-:W-:Y:S01]  /*3200*/  VIADD R39, R205.reuse, 0xffffffe8 ;  /* 0xffffffe8cd277836 */ /* 0x040fe20000000000 */
[----:B------:R-:W-:Y:S02]  /*3210*/  SEL R89, RZ, 0x1fffe, P2 ;  /* 0x0001fffeff597807 */ /* 0x000fe40001000000 */
[----:B------:R-:W-:Y:S01]  /*3220*/  ISETP.GE.U32.AND P2, PT, R38, 0x7fffffb0, PT ;  /* 0x7fffffb02600780c */ /* 0x000fe20003f46070 */
[----:B------:R-:W-:Y:S01]  /*3230*/  VIADD R38, R205, 0xffffffe9 ;  /* 0xffffffe9cd267836 */ /* 0x000fe20000000000 */
[----:B------:R-:W-:-:S02]  /*3240*/  SEL R102, RZ, 0x4, P0 ;  /* 0x00000004ff667807 */ /* 0x000fc40000000000 */
[----:B------:R-:W-:Y:S01]  /*3250*/  ISETP.GE.U32.AND P0, PT, R39, 0x7fffffa9, PT ;  /* 0x7fffffa92700780c */ /* 0x000fe20003f06070 */
[C---:B------:R-:W-:Y:S01]  /*3260*/  VIADD R39, R205.reuse, 0xffffffea ;  /* 0xffffffeacd277836 */ /* 0x040fe20000000000 */
[----:B------:R-:W-:Y:S02]  /*3270*/  SEL R109, RZ, 0x7fff8, P2 ;  /* 0x0007fff8ff6d7807 */ /* 0x000fe40001000000 */
[----:B------:R-:W-:Y:S01]  /*3280*/  ISETP.GE.U32.AND P2, PT, R38, 0x7fffffaa, PT ;  /* 0x7fffffaa2600780c */ /* 0x000fe20003f46070 */
[----:B------:R-:W-:Y:S02]  /*3290*/  VIADD R38, R205, 0xffffffeb ;  /* 0xffffffebcd267836 */ /* 0x000fe40000000000 */
[----:B------:R-:W-:Y:S01]  /*32a0*/  IMAD R35, R135, 0x9, RZ ;  /* 0x0000000987237824 */ /* 0x000fe200078e02ff */
[----:B------:R-:W-:Y:S02]  /*32b0*/  SEL R108, RZ, 0x1, P0 ;  /* 0x00000001ff6c7807 */ /* 0x000fe40000000000 */
[----:B------:R-:W-:Y:S01]  /*32c0*/  ISETP.GE.U32.AND P0, PT, R39, 0x7fffffab, PT ;  /* 0x7fffffab2700780c */ /* 0x000fe20003f06070 */
[----:B------:R-:W-:Y:S01]  /*32d0*/  VIADD R39, R205, 0xffffffe4 ;  /* 0xffffffe4cd277836 */ /* 0x000fe20000000000 */
[----:B------:R-:W-:-:S02]  /*32e0*/  SEL R113, RZ, 0x1fffe, P2 ;  /* 0x0001fffeff717807 */ /* 0x000fc40001000000 */
[----:B------:R-:W-:Y:S01]  /*32f0*/  ISETP.GE.U32.AND P2, PT, R38, 0x7fffffac, PT ;  /* 0x7fffffac2600780c */ /* 0x000fe20003f46070 */
[----:B------:R-:W-:Y:S01]  /*3300*/  VIADD R38, R205, 0xffffffe5 ;  /* 0xffffffe5cd267836 */ /* 0x000fe20000000000 */
[----:B------:R-:W-:Y:S02]  /*3310*/  SHF.R.S32.HI R69, RZ, 0x1f, R35 ;  /* 0x0000001fff457819 */ /* 0x000fe40000011423 */
[----:B------:R-:W-:Y:S02]  /*3320*/  IADD3 R68, P4, PT, R35, R140, RZ ;  /* 0x0000008c23447210 */ /* 0x000fe40007f9e0ff */
[----:B------:R-:W-:Y:S02]  /*3330*/  SEL R106, RZ, 0x4, P0 ;  /* 0x00000004ff6a7807 */ /* 0x000fe40000000000 */
[----:B------:R-:W-:Y:S01]  /*3340*/  ISETP.GE.U32.AND P0, PT, R39, 0x7fffffa5, PT ;  /* 0x7fffffa52700780c */ /* 0x000fe20003f06070 */
[----:B------:R-:W-:Y:S01]  /*3350*/  IMAD.X R69, R69, 0x1, R133, P4 ;  /* 0x0000000145457824 */ /* 0x000fe200020e0685 */
[----:B------:R-:W-:Y:S01]  /*3360*/  SEL R111, RZ, 0x7fff8, P2 ;  /* 0x0007fff8ff6f7807 */ /* 0x000fe20001000000 */
[C---:B------:R-:W-:Y:S01]  /*3370*/  VIADD R39, R205.reuse, 0xffffffe7 ;  /* 0xffffffe7cd277836 */ /* 0x040fe20000000000 */
[----:B------:R-:W-:Y:S01]  /*3380*/  ISETP.GE.U32.AND P2, PT, R38, 0x7fffffa6, PT ;  /* 0x7fffffa62600780c */ /* 0x000fe20003f46070 */
[C---:B------:R-:W-:Y:S01]  /*3390*/  VIADD R44, R205.reuse, 0xffffffe6 ;  /* 0xffffffe6cd2c7836 */ /* 0x040fe20000000000 */
[----:B------:R0:W2:Y:S01]  /*33a0*/  @!P5 LDG.E.U8 R234, desc[UR26][R68.64] ;  /* 0x0000001a44ead981 */ /* 0x0000a2000c1e1100 */
[----:B------:R-:W-:Y:S01]  /*33b0*/  VIADD R38, R205, 0xffffffe1 ;  /* 0xffffffe1cd267836 */ /* 0x000fe20000000000 */
[----:B------:R-:W-:-:S02]  /*33c0*/  SEL R117, RZ, 0x1fffe, P2 ;  /* 0x0001fffeff757807 */ /* 0x000fc40001000000 */
[----:B------:R-:W-:Y:S02]  /*33d0*/  SEL R112, RZ, 0x1, P0 ;  /* 0x00000001ff707807 */ /* 0x000fe40000000000 */
[----:B------:R-:W-:Y:S01]  /*33e0*/  ISETP.GE.U32.AND P2, PT, R39, 0x7fffffa8, PT ;  /* 0x7fffffa82700780c */ /* 0x000fe20003f46070 */
[C---:B------:R-:W-:Y:S01]  /*33f0*/  VIADD R39, R205.reuse, 0xffffffe2 ;  /* 0xffffffe2cd277836 */ /* 0x040fe20000000000 */
[----:B------:R-:W-:Y:S02]  /*3400*/  ISETP.GE.U32.AND P0, PT, R44, 0x7fffffa7, PT ;  /* 0x7fffffa72c00780c */ /* 0x000fe40003f06070 */
[----:B------:R-:W-:Y:S01]  /*3410*/  ISETP.GE.U32.AND P5, PT, R38, 0x7fffffa2, PT ;  /* 0x7fffffa22600780c */ /* 0x000fe20003fa6070 */
[----:B------:R-:W-:Y:S01]  /*3420*/  VIADD R38, R205, 0xffffffe3 ;  /* 0xffffffe3cd267836 */ /* 0x000fe20000000000 */
[----:B------:R-:W-:Y:S02]  /*3430*/  SEL R110, RZ, 0x4, P0 ;  /* 0x00000004ff6e7807 */ /* 0x000fe40000000000 */
[----:B------:R-:W-:-:S02]  /*3440*/  SEL R115, RZ, 0x7fff8, P2 ;  /* 0x0007fff8ff737807 */ /* 0x000fc40001000000 */
[----:B------:R-:W-:Y:S01]  /*3450*/  ISETP.GE.U32.AND P0, PT, R39, 0x7fffffa3, PT ;  /* 0x7fffffa32700780c */ /* 0x000fe20003f06070 */
[C---:B------:R-:W-:Y:S01]  /*3460*/  VIADD R39, R205.reuse, 0xffffffcc ;  /* 0xffffffcccd277836 */ /* 0x040fe20000000000 */
[----:B------:R-:W-:Y:S01]  /*3470*/  ISETP.GE.U32.AND P2, PT, R38, 0x7fffffa4, PT ;  /* 0x7fffffa42600780c */ /* 0x000fe20003f46070 */
[C---:B------:R-:W-:Y:S01]  /*3480*/  VIADD R38, R205.reuse, 0xffffffcd ;  /* 0xffffffcdcd267836 */ /* 0x040fe20000000000 */
[----:B------:R-:W-:Y:S01]  /*3490*/  SEL R114, RZ, 0x4, P0 ;  /* 0x00000004ff727807 */ /* 0x000fe20000000000 */
[----:B------:R-:W-:Y:S01]  /*34a0*/  VIADD R44, R205, 0xffffffce ;  /* 0xffffffcecd2c7836 */ /* 0x000fe20000000000 */
[----:B------:R-:W-:Y:S01]  /*34b0*/  ISETP.GE.U32.AND P0, PT, R39, 0x7fffff8d, PT ;  /* 0x7fffff8d2700780c */ /* 0x000fe20003f06070 */
[----:B------:R-:W-:Y:S01]  /*34c0*/  VIADD R39, R205, 0xffffffcf ;  /* 0xffffffcfcd277836 */ /* 0x000fe20000000000 */
[----:B------:R-:W-:Y:S02]  /*34d0*/  SEL R119, RZ, 0x7fff8, P2 ;  /* 0x0007fff8ff777807 */ /* 0x000fe40001000000 */
[----:B------:R-:W-:-:S02]  /*34e0*/  ISETP.GE.U32.AND P2, PT, R38, 0x7fffff8e, PT ;  /* 0x7fffff8e2600780c */ /* 0x000fc40003f46070 */
[----:B------:R-:W-:Y:S02]  /*34f0*/  SEL R38, RZ, 0x1, P0 ;  /* 0x00000001ff267807 */ /* 0x000fe40000000000 */
[----:B-1----:R-:W-:Y:S02]  /*3500*/  SEL R65, RZ, 0x1fffe, P2 ;  /* 0x0001fffeff417807 */ /* 0x002fe40001000000 */
[----:B------:R-:W-:Y:S01]  /*3510*/  ISETP.GE.U32.AND P0, PT, R44, 0x7fffff8f, PT ;  /* 0x7fffff8f2c00780c */ /* 0x000fe20003f06070 */
[----:B------:R-:W-:Y:S01]  /*3520*/  VIADD R44, R205, 0xffffffc8 ;  /* 0xffffffc8cd2c7836 */ /* 0x000fe20000000000 */
[----:B------:R-:W-:Y:S01]  /*3530*/  ISETP.GE.U32.AND P2, PT, R39, 0x7fffff90, PT ;  /* 0x7fffff902700780c */ /* 0x000fe20003f46070 */
[C---:B------:R-:W-:Y:S01]  /*3540*/  VIADD R39, R205.reuse, 0xffffffc9 ;  /* 0xffffffc9cd277836 */ /* 0x040fe20000000000 */
[----:B------:R-:W-:Y:S01]  /*3550*/  SEL R64, RZ, 0x4, P0 ;  /* 0x00000004ff407807 */ /* 0x000fe20000000000 */
[C---:B------:R-:W-:Y:S01]  /*3560*/  VIADD R45, R205.reuse, 0xffffffca ;  /* 0xffffffcacd2d7836 */ /* 0x040fe20000000000 */
[----:B------:R-:W-:Y:S01]  /*3570*/  SEL R59, RZ, 0x7fff8, P2 ;  /* 0x0007fff8ff3b7807 */ /* 0x000fe20001000000 */
[----:B------:R-:W-:Y:S01]  /*3580*/  VIADD R49, R205, 0xfffffff5 ;  /* 0xfffffff5cd317836 */ /* 0x000fe20000000000 */
[----:B------:R-:W-:-:S02]  /*3590*/  ISETP.GE.U32.AND P0, PT, R44, 0x7fffff89, PT ;  /* 0x7fffff892c00780c */ /* 0x000fc40003f06070 */
[----:B------:R-:W-:Y:S01]  /*35a0*/  ISETP.GE.U32.AND P2, PT, R39, 0x7fffff8a, PT ;  /* 0x7fffff8a2700780c */ /* 0x000fe20003f46070 */
[----:B------:R-:W-:Y:S01]  /*35b0*/  VIADD R39, R205, 0xffffffcb ;  /* 0xffffffcbcd277836 */ /* 0x000fe20000000000 */
[----:B------:R-:W-:Y:S02]  /*35c0*/  SEL R44, RZ, 0x1, P0 ;  /* 0x00000001ff2c7807 */ /* 0x000fe40000000000 */
[----:B------:R-:W-:Y:S01]  /*35d0*/  ISETP.GE.U32.AND P0, PT, R45, 0x7fffff8b, PT ;  /* 0x7fffff8b2d00780c */ /* 0x000fe20003f06070 */
[----:B------:R-:W-:Y:S01]  /*35e0*/  VIADD R45, R205, 0xffffffc4 ;  /* 0xffffffc4cd2d7836 */ /* 0x000fe20000000000 */
[----:B------:R-:W-:Y:S02]  /*35f0*/  SEL R75, RZ, 0x1fffe, P2 ;  /* 0x0001fffeff4b7807 */ /* 0x000fe40001000000 */
[----:B------:R-:W-:Y:S01]  /*3600*/  ISETP.GE.U32.AND P3, PT, R49, 0x7fffffb6, PT ;  /* 0x7fffffb63100780c */ /* 0x000fe20003f66070 */
[----:B------:R-:W-:Y:S01]  /*3610*/  VIADD R49, R205, 0xfffffff4 ;  /* 0xfffffff4cd317836 */ /* 0x000fe20000000000 */
[----:B------:R-:W-:Y:S01]  /*3620*/  ISETP.GE.U32.AND P2, PT, R39, 0x7fffff8c, PT ;  /* 0x7fffff8c2700780c */ /* 0x000fe20003f46070 */
[----:B------:R-:W-:Y:S01]  /*3630*/  VIADD R39, R205, 0xffffffc5 ;  /* 0xffffffc5cd277836 */ /* 0x000fe20000000000 */
[----:B------:R-:W-:-:S02]  /*3640*/  SEL R74, RZ, 0x4, P0 ;  /* 0x00000004ff4a7807 */ /* 0x000fc40000000000 */
[----:B------:R-:W-:Y:S01]  /*3650*/  ISETP.GE.U32.AND P0, PT, R45, 0x7fffff85, PT ;  /* 0x7fffff852d00780c */ /* 0x000fe20003f06070 */
[----:B------:R-:W-:Y:S01]  /*3660*/  VIADD R45, R205, 0xffffffc7 ;  /* 0xffffffc7cd2d7836 */ /* 0x000fe20000000000 */
[----:B0-----:R-:W-:Y:S02]  /*3670*/  SEL R69, RZ, 0x7fff8, P2 ;  /* 0x0007fff8ff457807 */ /* 0x001fe40001000000 */
[----:B------:R-:W-:Y:S01]  /*3680*/  ISETP.GE.U32.AND P6, PT, R49, 0x7fffffb5, PT ;  /* 0x7fffffb53100780c */ /* 0x000fe20003fc6070 */
[----:B------:R-:W-:Y:S01]  /*3690*/  VIADD R49, R205, 0xffffffc6 ;  /* 0xffffffc6cd317836 */ /* 0x000fe20000000000 */
[----:B------:R-:W-:Y:S01]  /*36a0*/  ISETP.GE.U32.AND P2, PT, R39, 0x7fffff86, PT ;  /* 0x7fffff862700780c */ /* 0x000fe20003f46070 */
[----:B------:R-:W-:Y:S01]  /*36b0*/  VIADD R39, R205, 0xffffffc1 ;  /* 0xffffffc1cd277836 */ /* 0x000fe20000000000 */
[----:B------:R-:W-:Y:S02]  /*36c0*/  SEL R121, RZ, 0x1fffe, P5 ;  /* 0x0001fffeff797807 */ /* 0x000fe40002800000 */
[----:B------:R-:W-:-:S02]  /*36d0*/  SEL R81, RZ, 0x1fffe, P2 ;  /* 0x0001fffeff517807 */ /* 0x000fc40001000000 */
[----:B------:R-:W-:Y:S02]  /*36e0*/  SEL R68, RZ, 0x1, P0 ;  /* 0x00000001ff447807 */ /* 0x000fe40000000000 */
[----:B------:R-:W-:Y:S01]  /*36f0*/  ISETP.GE.U32.AND P2, PT, R45, 0x7fffff88, PT ;  /* 0x7fffff882d00780c */ /* 0x000fe20003f46070 */
[----:B------:R-:W-:Y:S01]  /*3700*/  VIADD R45, R205, 0xffffffc2 ;  /* 0xffffffc2cd2d7836 */ /* 0x000fe20000000000 */
[----:B------:R-:W-:Y:S02]  /*3710*/  ISETP.GE.U32.AND P0, PT, R49, 0x7fffff87, PT ;  /* 0x7fffff873100780c */ /* 0x000fe40003f06070 */
[----:B------:R-:W-:Y:S01]  /*3720*/  ISETP.GE.U32.AND P5, PT, R39, 0x7fffff82, PT ;  /* 0x7fffff822700780c */ /* 0x000fe20003fa6070 */
[----:B------:R-:W-:Y:S01]  /*3730*/  VIADD R39, R205, 0xffffffc3 ;  /* 0xffffffc3cd277836 */ /* 0x000fe20000000000 */
[----:B------:R-:W-:Y:S02]  /*3740*/  SEL R132, RZ, 0x4, P0 ;  /* 0x00000004ff847807 */ /* 0x000fe40000000000 */
[----:B------:R-:W-:-:S02]  /*3750*/  SEL R79, RZ, 0x7fff8, P2 ;  /* 0x0007fff8ff4f7807 */ /* 0x000fc40001000000 */
[----:B------:R-:W-:Y:S01]  /*3760*/  ISETP.GE.U32.AND P0, PT, R45, 0x7fffff83, PT ;  /* 0x7fffff832d00780c */ /* 0x000fe20003f06070 */
[----:B------:R-:W-:Y:S01]  /*3770*/  VIADD R45, R205, 0xffffffdc ;  /* 0xffffffdccd2d7836 */ /* 0x000fe20000000000 */
        /* <DEDUP_REMOVED lines=8> */
[----:B------:R-:W-:-:S02]  /*3800*/  SEL R90, RZ, 0x1, P0 ;  /* 0x00000001ff5a7807 */ /* 0x000fc40000000000 */
        /* <DEDUP_REMOVED lines=28> */
[C---:B------:R-:W-:Y:S01]  /*39d0*/  VIADD R39, R205.reuse, 0xffffffd1 ;  /* 0xffffffd1cd277836 */ /* 0x040fe20000000000 */
[----:B------:R-:W-:Y:S01]  /*39e0*/  SEL R96, RZ, 0x4, P0 ;  /* 0x00000004ff607807 */ /* 0x000fe20000000000 */
[----:B------:R-:W-:Y:S01]  /*39f0*/  VIADD R49, R205, 0xffffffd2 ;  /* 0xffffffd2cd317836 */ /* 0x000fe20000000000 */
[----:B------:R-:W-:Y:S01]  /*3a00*/  ISETP.GE.U32.AND P0, PT, R45, 0x7fffff91, PT ;  /* 0x7fffff912d00780c */ /* 0x000fe20003f06070 */
[----:B------:R-:W-:Y:S01]  /*3a10*/  VIADD R45, R205, 0xffffffd3 ;  /* 0xffffffd3cd2d7836 */ /* 0x000fe20000000000 */
[----:B------:R-:W-:Y:S02]  /*3a20*/  SEL R101, RZ, 0x7fff8, P2 ;  /* 0x0007fff8ff657807 */ /* 0x000fe40001000000 */
[----:B------:R-:W-:Y:S01]  /*3a30*/  ISETP.GE.U32.AND P2, PT, R39, 0x7fffff92, PT ;  /* 0x7fffff922700780c */ /* 0x000fe20003f46070 */
[----:B------:R-:W-:Y:S01]  /*3a40*/  VIADD R55, R205, 0xfffffff3 ;  /* 0xfffffff3cd377836 */ /* 0x000fe20000000000 */
[----:B------:R-:W-:Y:S01]  /*3a50*/  SEL R100, RZ, 0x1, P0 ;  /* 0x00000001ff647807 */ /* 0x000fe20000000000 */
[----:B------:R-:W-:Y:S01]  /*3a60*/  IMAD R39, R135, 0xa, RZ ;  /* 0x0000000a87277824 */ /* 0x000fe200078e02ff */
[----:B------:R-:W-:-:S02]  /*3a70*/  ISETP.GE.U32.AND P0, PT, R49, 0x7fffff93, PT ;  /* 0x7fffff933100780c */ /* 0x000fc40003f06070 */
[----:B------:R-:W-:Y:S02]  /*3a80*/  SEL R107, RZ, 0x1fffe, P2 ;  /* 0x0001fffeff6b7807 */ /* 0x000fe40001000000 */
[----:B------:R-:W-:Y:S01]  /*3a90*/  ISETP.GE.U32.AND P2, PT, R45, 0x7fffff94, PT ;  /* 0x7fffff942d00780c */ /* 0x000fe20003f46070 */
[----:B------:R-:W-:Y:S01]  /*3aa0*/  IMAD R45, R135, 0xb, RZ ;  /* 0x0000000b872d7824 */ /* 0x000fe200078e02ff */
[----:B------:R-:W-:Y:S02]  /*3ab0*/  ISETP.GE.U32.AND P4, PT, R55, 0x7fffffb4, PT ;  /* 0x7fffffb43700780c */ /* 0x000fe40003f86070 */
[----:B------:R-:W-:Y:S02]  /*3ac0*/  SEL R146, RZ, 0x4, P0 ;  /* 0x00000004ff927807 */ /* 0x000fe40000000000 */
[----:B------:R-:W-:Y:S02]  /*3ad0*/  SHF.R.S32.HI R55, RZ, 0x1f, R39 ;  /* 0x0000001fff377819 */ /* 0x000fe40000011427 */
[----:B------:R-:W-:-:S02]  /*3ae0*/  IADD3 R84, P0, PT, R39, R140, RZ ;  /* 0x0000008c27547210 */ /* 0x000fc40007f1e0ff */
[----:B------:R-:W-:Y:S01]  /*3af0*/  SEL R105, RZ, 0x7fff8, P2 ;  /* 0x0007fff8ff697807 */ /* 0x000fe20001000000 */
[----:B------:R-:W-:Y:S01]  /*3b00*/  IMAD R49, R135, 0xc, RZ ;  /* 0x0000000c87317824 */ /* 0x000fe200078e02ff */
[----:B------:R-:W-:Y:S02]  /*3b10*/  SHF.R.S32.HI R87, RZ, 0x1f, R45 ;  /* 0x0000001fff577819 */ /* 0x000fe4000001142d */
[-C--:B------:R-:W-:Y:S01]  /*3b20*/  IADD3 R86, P2, PT, R45, R140.reuse, RZ ;  /* 0x0000008c2d567210 */ /* 0x080fe20007f5e0ff */
[----:B------:R-:W-:Y:S01]  /*3b30*/  IMAD.X R85, R55, 0x1, R133, P0 ;  /* 0x0000000137557824 */ /* 0x000fe200000e0685 */
[----:B------:R-:W-:Y:S01]  /*3b40*/  ISETP.GE.U32.AND P0, PT, R88, 0x7fffffa1, PT ;  /* 0x7fffffa15800780c */ /* 0x000fe20003f06070 */
[----:B------:R-:W-:Y:S01]  /*3b50*/  VIADD R55, R205, 0xffffffc0 ;  /* 0xffffffc0cd377836 */ /* 0x000fe20000000000 */
[----:B------:R-:W-:Y:S01]  /*3b60*/  SHF.R.S32.HI R123, RZ, 0x1f, R49 ;  /* 0x0000001fff7b7819 */ /* 0x000fe20000011431 */
[----:B------:R-:W-:Y:S01]  /*3b70*/  IMAD.X R87, R87, 0x1, R133, P2 ;  /* 0x0000000157577824 */ /* 0x000fe200010e0685 */
[----:B------:R-:W-:Y:S01]  /*3b80*/  IADD3 R88, P2, PT, R49, R140, RZ ;  /* 0x0000008c31587210 */ /* 0x000fe20007f5e0ff */
[----:B------:R-:W-:Y:S01]  /*3b90*/  IMAD.IADD R104, R80, 0x1, R89 ;  /* 0x0000000150687824 */ /* 0x000fe200078e0259 */
[----:B------:R-:W-:Y:S01]  /*3ba0*/  SEL R80, RZ, 0x1, P0 ;  /* 0x00000001ff507807 */ /* 0x000fe20000000000 */
[----:B------:R-:W-:-:S02]  /*3bb0*/  IMAD.IADD R108, R108, 0x1, R113 ;  /* 0x000000016c6c7824 */ /* 0x000fc400078e0271 */
[----:B------:R-:W-:Y:S01]  /*3bc0*/  IMAD.IADD R38, R38, 0x1, R65 ;  /* 0x0000000126267824 */ /* 0x000fe200078e0241 */
[----:B------:R-:W-:Y:S01]  /*3bd0*/  SEL R91, RZ, 0x1fffe, P5 ;  /* 0x0001fffeff5b7807 */ /* 0x000fe20002800000 */
[----:B------:R-:W-:Y:S01]  /*3be0*/  IMAD.X R89, R123, 0x1, R133, P2 ;  /* 0x000000017b597824 */ /* 0x000fe200010e0685 */
[----:B------:R-:W-:Y:S01]  /*3bf0*/  ISETP.GE.U32.AND P2, PT, R55, 0x7fffff81, PT ;  /* 0x7fffff813700780c */ /* 0x000fe20003f46070 */
[----:B------:R-:W-:Y:S01]  /*3c00*/  IMAD.IADD R121, R80, 0x1, R121 ;  /* 0x0000000150797824 */ /* 0x000fe200078e0279 */
[----:B------:R-:W-:Y:S01]  /*3c10*/  LOP3.LUT R108, R108, 0x3, RZ, 0xc0, !PT ;  /* 0x000000036c6c7812 */ /* 0x000fe200078ec0ff */
[----:B------:R-:W-:Y:S01]  /*3c20*/  IMAD.IADD R112, R112, 0x1, R117 ;  /* 0x0000000170707824 */ /* 0x000fe200078e0275 */
[----:B------:R-:W-:Y:S01]  /*3c30*/  SEL R80, RZ, 0x1, P2 ;  /* 0x00000001ff507807 */ /* 0x000fe20001000000 */
[----:B------:R-:W-:Y:S01]  /*3c40*/  IMAD.IADD R44, R44, 0x1, R75 ;  /* 0x000000012c2c7824 */ /* 0x000fe200078e024b */
[----:B------:R-:W-:Y:S01]  /*3c50*/  IADD3 R106, PT, PT, R108, R111, R106 ;  /* 0x0000006f6c6a7210 */ /* 0x000fe20007ffe06a */
[----:B------:R-:W-:Y:S01]  /*3c60*/  IMAD.IADD R68, R68, 0x1, R81 ;  /* 0x0000000144447824 */ /* 0x000fe200078e0251 */
[----:B------:R-:W-:Y:S01]  /*3c70*/  LOP3.LUT R38, R38, 0x3, RZ, 0xc0, !PT ;  /* 0x0000000326267812 */ /* 0x000fe200078ec0ff */
[----:B------:R-:W-:Y:S01]  /*3c80*/  IMAD.IADD R90, R90, 0x1, R95 ;  /* 0x000000015a5a7824 */ /* 0x000fe200078e025f */
[----:B------:R-:W-:Y:S01]  /*3c90*/  LOP3.LUT R121, R121, 0x3, RZ, 0xc0, !PT ;  /* 0x0000000379797812 */ /* 0x000fe200078ec0ff */
[----:B------:R-:W-:Y:S01]  /*3ca0*/  IMAD.IADD R80, R80, 0x1, R91 ;  /* 0x0000000150507824 */ /* 0x000fe200078e025b */
[----:B------:R-:W-:Y:S01]  /*3cb0*/  IADD3 R64, PT, PT, R38, R59, R64 ;  /* 0x0000003b26407210 */ /* 0x000fe20007ffe040 */
[----:B------:R-:W-:Y:S01]  /*3cc0*/  IMAD.SHL.U32 R59, R106, 0x100, RZ ;  /* 0x000001006a3b7824 */ /* 0x000fe200078e00ff */
[----:B------:R-:W-:Y:S01]  /*3cd0*/  LOP3.LUT R104, R104, 0x3, RZ, 0xc0, !PT ;  /* 0x0000000368687812 */ /* 0x000fe200078ec0ff */
[----:B------:R0:W2:Y:S01]  /*3ce0*/  @!P3 LDG.E.U8 R211, desc[UR26][R84.64] ;  /* 0x0000001a54d3b981 */ /* 0x0000a2000c1e1100 */
[----:B------:R-:W-:-:S02]  /*3cf0*/  LOP3.LUT R112, R112, 0x3, RZ, 0xc0, !PT ;  /* 0x0000000370707812 */ /* 0x000fc400078ec0ff */
[----:B------:R-:W-:Y:S01]  /*3d00*/  IADD3 R114, PT, PT, R121, R119, R114 ;  /* 0x0000007779727210 */ /* 0x000fe20007ffe072 */
[----:B------:R1:W2:Y:S01]  /*3d10*/  @!P6 LDG.E.U8 R216, desc[UR26][R86.64] ;  /* 0x0000001a56d8e981 */ /* 0x0002a2000c1e1100 */
[----:B------:R-:W-:Y:S02]  /*3d20*/  IADD3 R102, PT, PT, R104, R109, R102 ;  /* 0x0000006d68667210 */ /* 0x000fe40007ffe066 */
[----:B------:R-:W-:Y:S01]  /*3d30*/  IADD3 R110, PT, PT, R112, R115, R110 ;  /* 0x00000073706e7210 */ /* 0x000fe20007ffe06e */
[----:B------:R0:W2:Y:S01]  /*3d40*/  @!P4 LDG.E.U8 R191, desc[UR26][R88.64] ;  /* 0x0000001a58bfc981 */ /* 0x0000a2000c1e1100 */
[----:B------:R-:W-:Y:S02]  /*3d50*/  LOP3.LUT R80, R80, 0x3, RZ, 0xc0, !PT ;  /* 0x0000000350507812 */ /* 0x000fe400078ec0ff */
[----:B------:R-:W-:Y:S02]  /*3d60*/  LOP3.LUT R65, R114, 0xf, RZ, 0xc0, !PT ;  /* 0x0000000f72417812 */ /* 0x000fe400078ec0ff */
[----:B------:R-:W-:-:S02]  /*3d70*/  LOP3.LUT R59, R59, 0xf00, RZ, 0xe2, !PT ;  /* 0x00000f003b3b7812 */ /* 0x000fc400078ee2ff */
[----:B------:R-:W-:Y:S01]  /*3d80*/  LOP3.LUT R44, R44, 0x3, RZ, 0xc0, !PT ;  /* 0x000000032c2c7812 */ /* 0x000fe200078ec0ff */
[----:B------:R-:W-:Y:S01]  /*3d90*/  IMAD R134, R110, 0x10, R65 ;  /* 0x000000106e867824 */ /* 0x000fe200078e0241 */
[----:B------:R-:W-:Y:S01]  /*3da0*/  IADD3 R148, PT, PT, R80, R83, R148 ;  /* 0x0000005350947210 */ /* 0x000fe20007ffe094 */
[----:B------:R-:W-:Y:S01]  /*3db0*/  IMAD R80, R102, 0x1000, R59 ;  /* 0x0000100066507824 */ /* 0x000fe200078e023b */
[----:B------:R-:W-:Y:S01]  /*3dc0*/  IADD3 R74, PT, PT, R44, R69, R74 ;  /* 0x000000452c4a7210 */ /* 0x000fe20007ffe04a */
[C---:B------:R-:W-:Y:S01]  /*3dd0*/  IMAD R59, R135.reuse, 0xd, RZ ;  /* 0x0000000d873b7824 */ /* 0x040fe200078e02ff */
[----:B------:R-:W-:Y:S01]  /*3de0*/  LOP3.LUT R68, R68, 0x3, RZ, 0xc0, !PT ;  /* 0x0000000344447812 */ /* 0x000fe200078ec0ff */
[C---:B------:R-:W-:Y:S01]  /*3df0*/  IMAD R65, R135.reuse, 0xe, RZ ;  /* 0x0000000e87417824 */ /* 0x040fe200078e02ff */
[----:B------:R-:W-:Y:S01]  /*3e00*/  LOP3.LUT R44, R90, 0x3, RZ, 0xc0, !PT ;  /* 0x000000035a2c7812 */ /* 0x000fe200078ec0ff */
[C---:B------:R-:W-:Y:S02]  /*3e10*/  IMAD R69, R135.reuse, 0xf, RZ ;  /* 0x0000000f87457824 */ /* 0x040fe400078e02ff */
[C---:B------:R-:W-:Y:S01]  /*3e20*/  IMAD.SHL.U32 R75, R135.reuse, 0x10, RZ ;  /* 0x00000010874b7824 */ /* 0x040fe200078e00ff */
[----:B------:R-:W-:Y:S01]  /*3e30*/  IADD3 R132, PT, PT, R68, R79, R132 ;  /* 0x0000004f44847210 */ /* 0x000fe20007ffe084 */
[C---:B------:R-:W-:Y:S01]  /*3e40*/  IMAD R79, R135.reuse, 0x11, RZ ;  /* 0x00000011874f7824 */ /* 0x040fe200078e02ff */
[----:B------:R-:W-:Y:S01]  /*3e50*/  SHF.R.S32.HI R143, RZ, 0x1f, R59 ;  /* 0x0000001fff8f7819 */ /* 0x000fe2000001143b */
[----:B------:R-:W-:Y:S01]  /*3e60*/  IMAD R81, R135, 0x12, RZ ;  /* 0x0000001287517824 */ /* 0x000fe200078e02ff */
[----:B------:R-:W-:-:S02]  /*3e70*/  SHF.R.S32.HI R161, RZ, 0x1f, R65 ;  /* 0x0000001fffa17819 */ /* 0x000fc40000011441 */
[-C--:B------:R-:W-:Y:S02]  /*3e80*/  IADD3 R250, P3, PT, R59, R140.reuse, RZ ;  /* 0x0000008c3bfa7210 */ /* 0x080fe40007f7e0ff */
[-C--:B------:R-:W-:Y:S02]  /*3e90*/  IADD3 R236, P6, PT, R65, R140.reuse, RZ ;  /* 0x0000008c41ec7210 */ /* 0x080fe40007fde0ff */
[----:B------:R-:W-:Y:S01]  /*3ea0*/  IADD3 R44, PT, PT, R44, R93, R82 ;  /* 0x0000005d2c2c7210 */ /* 0x000fe20007ffe052 */
[----:B------:R-:W-:Y:S01]  /*3eb0*/  IMAD R82, R135, 0x13, RZ ;  /* 0x0000001387527824 */ /* 0x000fe200078e02ff */
[----:B------:R-:W-:Y:S02]  /*3ec0*/  SHF.R.S32.HI R171, RZ, 0x1f, R69 ;  /* 0x0000001fffab7819 */ /* 0x000fe40000011445 */
[----:B------:R-:W-:Y:S01]  /*3ed0*/  IADD3 R208, P4, PT, R69, R140, RZ ;  /* 0x0000008c45d07210 */ /* 0x000fe20007f9e0ff */
[----:B------:R-:W-:Y:S01]  /*3ee0*/  IMAD R83, R135, 0x14, RZ ;  /* 0x0000001487537824 */ /* 0x000fe200078e02ff */
[----:B------:R-:W-:-:S02]  /*3ef0*/  SHF.R.S32.HI R173, RZ, 0x1f, R75 ;  /* 0x0000001fffad7819 */ /* 0x000fc4000001144b */
[-C--:B------:R-:W-:Y:S01]  /*3f00*/  IADD3 R218, P5, PT, R75, R140.reuse, RZ ;  /* 0x0000008c4bda7210 */ /* 0x080fe20007fbe0ff */
[----:B------:R-:W-:Y:S01]  /*3f10*/  IMAD.X R251, R143, 0x1, R133, P3 ;  /* 0x000000018ffb7824 */ /* 0x000fe200018e0685 */
[----:B------:R-:W-:Y:S01]  /*3f20*/  SHF.R.S32.HI R179, RZ, 0x1f, R79 ;  /* 0x0000001fffb37819 */ /* 0x000fe2000001144f */
[----:B------:R-:W-:Y:S01]  /*3f30*/  IMAD.X R237, R161, 0x1, R133, P6 ;  /* 0x00000001a1ed7824 */ /* 0x000fe200030e0685 */
[----:B------:R-:W-:Y:S01]  /*3f40*/  SHF.R.S32.HI R181, RZ, 0x1f, R81 ;  /* 0x0000001fffb57819 */ /* 0x000fe20000011451 */
[--C-:B------:R-:W-:Y:S01]  /*3f50*/  IMAD.X R209, R171, 0x1, R133.reuse, P4 ;  /* 0x00000001abd17824 */ /* 0x100fe200020e0685 */
[-C--:B------:R-:W-:Y:S01]  /*3f60*/  IADD3 R192, P3, PT, R79, R140.reuse, RZ ;  /* 0x0000008c4fc07210 */ /* 0x080fe20007f7e0ff */
[----:B0-----:R-:W-:Y:S01]  /*3f70*/  IMAD R84, R135, 0x15, RZ ;  /* 0x0000001587547824 */ /* 0x001fe200078e02ff */
[-C--:B------:R-:W-:Y:S01]  /*3f80*/  IADD3 R202, P6, PT, R81, R140.reuse, RZ ;  /* 0x0000008c51ca7210 */ /* 0x080fe20007fde0ff */
[----:B------:R-:W-:Y:S01]  /*3f90*/  IMAD.X R219, R173, 0x1, R133, P5 ;  /* 0x00000001addb7824 */ /* 0x000fe200028e0685 */
[----:B------:R-:W-:Y:S01]  /*3fa0*/  SHF.R.S32.HI R183, RZ, 0x1f, R82 ;  /* 0x0000001fffb77819 */ /* 0x000fe20000011452 */
[C---:B------:R-:W-:Y:S01]  /*3fb0*/  IMAD R85, R135.reuse, 0x16, RZ ;  /* 0x0000001687557824 */ /* 0x040fe200078e02ff */
[-C--:B------:R-:W-:Y:S01]  /*3fc0*/  IADD3 R180, P4, PT, R82, R140.reuse, RZ ;  /* 0x0000008c52b47210 */ /* 0x080fe20007f9e0ff */
[----:B-1----:R-:W-:Y:S01]  /*3fd0*/  IMAD R86, R135, 0x17, RZ ;  /* 0x0000001787567824 */ /* 0x002fe200078e02ff */
[----:B------:R-:W-:Y:S01]  /*3fe0*/  SHF.R.S32.HI R185, RZ, 0x1f, R83 ;  /* 0x0000001fffb97819 */ /* 0x000fe20000011453 */
[----:B------:R-:W-:Y:S01]  /*3ff0*/  IMAD.IADD R94, R94, 0x1, R99 ;  /* 0x000000015e5e7824 */ /* 0x000fe200078e0263 */
[-C--:B------:R-:W-:Y:S01]  /*4000*/  IADD3 R246, P5, PT, R83, R140.reuse, RZ ;  /* 0x0000008c53f67210 */ /* 0x080fe20007fbe0ff */
[----:B------:R-:W-:Y:S01]  /*4010*/  IMAD R87, R135, 0x18, RZ ;  /* 0x0000001887577824 */ /* 0x000fe200078e02ff */
[----:B------:R-:W-:Y:S01]  /*4020*/  SHF.R.S32.HI R187, RZ, 0x1f, R84 ;  /* 0x0000001fffbb7819 */ /* 0x000fe20000011454 */
[--C-:B------:R-:W-:Y:S01]  /*4030*/  IMAD.X R193, R179, 0x1, R133.reuse, P3 ;  /* 0x00000001b3c17824 */ /* 0x100fe200018e0685 */
[-C--:B------:R-:W-:Y:S01]  /*4040*/  IADD3 R238, P3, PT, R84, R140.reuse, RZ ;  /* 0x0000008c54ee7210 */ /* 0x080fe20007f7e0ff */
[----:B------:R-:W-:Y:S01]  /*4050*/  IMAD.X R203, R181, 0x1, R133, P6 ;  /* 0x00000001b5cb7824 */ /* 0x000fe200030e0685 */
[----:B------:R-:W-:Y:S01]  /*4060*/  SHF.R.S32.HI R195, RZ, 0x1f, R85 ;  /* 0x0000001fffc37819 */ /* 0x000fe20000011455 */
[--C-:B------:R-:W-:Y:S01]  /*4070*/  IMAD.X R181, R183, 0x1, R133.reuse, P4 ;  /* 0x00000001b7b57824 */ /* 0x100fe200020e0685 */
[----:B------:R-:W-:Y:S01]  /*4080*/  SHF.R.S32.HI R197, RZ, 0x1f, R86 ;  /* 0x0000001fffc57819 */ /* 0x000fe20000011456 */
[----:B------:R-:W-:Y:S01]  /*4090*/  IMAD R88, R135, 0x19, RZ ;  /* 0x0000001987587824 */ /* 0x000fe200078e02ff */
[-C--:B------:R-:W-:Y:S01]  /*40a0*/  IADD3 R212, P6, PT, R85, R140.reuse, RZ ;  /* 0x0000008c55d47210 */ /* 0x080fe20007fde0ff */
[----:B------:R-:W-:Y:S01]  /*40b0*/  IMAD.X R247, R185, 0x1, R133, P5 ;  /* 0x00000001b9f77824 */ /* 0x000fe200028e0685 */
[-C--:B------:R-:W-:Y:S01]  /*40c0*/  IADD3 R220, P4, PT, R86, R140.reuse, RZ ;  /* 0x0000008c56dc7210 */ /* 0x080fe20007f9e0ff */
[C---:B------:R-:W-:Y:S01]  /*40d0*/  IMAD R90, R135.reuse, 0x1b, RZ ;  /* 0x0000001b875a7824 */ /* 0x040fe200078e02ff */
[----:B------:R-:W-:Y:S01]  /*40e0*/  LOP3.LUT R38, R94, 0x3, RZ, 0xc0, !PT ;  /* 0x000000035e267812 */ /* 0x000fe200078ec0ff */
[----:B------:R-:W-:Y:S01]  /*40f0*/  IMAD.IADD R98, R98, 0x1, R103 ;  /* 0x0000000162627824 */ /* 0x000fe200078e0267 */
[----:B------:R-:W-:Y:S01]  /*4100*/  SHF.R.S32.HI R199, RZ, 0x1f, R87 ;  /* 0x0000001fffc77819 */ /* 0x000fe20000011457 */
[----:B------:R-:W-:Y:S01]  /*4110*/  IMAD R91, R135, 0x1c, RZ ;  /* 0x0000001c875b7824 */ /* 0x000fe200078e02ff */
[-C--:B------:R-:W-:Y:S01]  /*4120*/  IADD3 R194, P5, PT, R87, R140.reuse, RZ ;  /* 0x0000008c57c27210 */ /* 0x080fe20007fbe0ff */
[--C-:B------:R-:W-:Y:S01]  /*4130*/  IMAD.X R239, R187, 0x1, R133.reuse, P3 ;  /* 0x00000001bbef7824 */ /* 0x100fe200018e0685 */
[----:B------:R-:W-:Y:S01]  /*4140*/  IADD3 R38, PT, PT, R38, R97, R92 ;  /* 0x0000006126267210 */ /* 0x000fe20007ffe05c */
[----:B------:R-:W-:Y:S01]  /*4150*/  IMAD R89, R135, 0x1a, RZ ;  /* 0x0000001a87597824 */ /* 0x000fe200078e02ff */
[----:B------:R-:W-:Y:S01]  /*4160*/  SHF.R.S32.HI R201, RZ, 0x1f, R88 ;  /* 0x0000001fffc97819 */ /* 0x000fe20000011458 */
[--C-:B------:R-:W-:Y:S01]  /*4170*/  IMAD.X R213, R195, 0x1, R133.reuse, P6 ;  /* 0x00000001c3d57824 */ /* 0x100fe200030e0685 */
[-C--:B------:R-:W-:Y:S01]  /*4180*/  IADD3 R200, P3, PT, R88, R140.reuse, RZ ;  /* 0x0000008c58c87210 */ /* 0x080fe20007f7e0ff */
[--C-:B------:R-:W-:Y:S01]  /*4190*/  IMAD.X R221, R197, 0x1, R133.reuse, P4 ;  /* 0x00000001c5dd7824 */ /* 0x100fe200020e0685 */
[----:B------:R-:W-:Y:S01]  /*41a0*/  SHF.R.S32.HI R217, RZ, 0x1f, R90 ;  /* 0x0000001fffd97819 */ /* 0x000fe2000001145a */
[----:B------:R-:W-:Y:S01]  /*41b0*/  IMAD R92, R135, 0x1d, RZ ;  /* 0x0000001d875c7824 */ /* 0x000fe200078e02ff */
[-C--:B------:R-:W-:Y:S01]  /*41c0*/  IADD3 R242, P4, PT, R90, R140.reuse, RZ ;  /* 0x0000008c5af27210 */ /* 0x080fe20007f9e0ff */
[----:B------:R-:W-:Y:S01]  /*41d0*/  IMAD.X R195, R199, 0x1, R133, P5 ;  /* 0x00000001c7c37824 */ /* 0x000fe200028e0685 */
[----:B------:R-:W-:Y:S01]  /*41e0*/  LOP3.LUT R68, R98, 0x3, RZ, 0xc0, !PT ;  /* 0x0000000362447812 */ /* 0x000fe200078ec0ff */
[C---:B------:R-:W-:Y:S01]  /*41f0*/  IMAD R94, R135.reuse, 0x1f, RZ ;  /* 0x0000001f875e7824 */ /* 0x040fe200078e02ff */
[----:B------:R-:W-:Y:S01]  /*4200*/  SHF.R.S32.HI R223, RZ, 0x1f, R91 ;  /* 0x0000001fffdf7819 */ /* 0x000fe2000001145b */
[----:B------:R-:W-:Y:S01]  /*4210*/  IMAD.SHL.U32 R95, R135, 0x20, RZ ;  /* 0x00000020875f7824 */ /* 0x000fe200078e00ff */
[-C--:B------:R-:W-:Y:S01]  /*4220*/  IADD3 R240, P5, PT, R91, R140.reuse, RZ ;  /* 0x0000008c5bf07210 */ /* 0x080fe20007fbe0ff */
[----:B------:R-:W-:Y:S01]  /*4230*/  IMAD.IADD R100, R100, 0x1, R107 ;  /* 0x0000000164647824 */ /* 0x000fe200078e026b */
[----:B------:R-:W-:Y:S01]  /*4240*/  SHF.R.S32.HI R215, RZ, 0x1f, R89 ;  /* 0x0000001fffd77819 */ /* 0x000fe20000011459 */
[--C-:B------:R-:W-:Y:S01]  /*4250*/  IMAD.X R201, R201, 0x1, R133.reuse, P3 ;  /* 0x00000001c9c97824 */ /* 0x100fe200018e0685 */
[-C--:B------:R-:W-:Y:S01]  /*4260*/  IADD3 R178, P6, PT, R89, R140.reuse, RZ ;  /* 0x0000008c59b27210 */ /* 0x080fe20007fde0ff */
[----:B------:R-:W-:Y:S01]  /*4270*/  IMAD R93, R135, 0x1e, RZ ;  /* 0x0000001e875d7824 */ /* 0x000fe200078e02ff */
[----:B------:R-:W-:Y:S01]  /*4280*/  IADD3 R68, PT, PT, R68, R101, R96 ;  /* 0x0000006544447210 */ /* 0x000fe20007ffe060 */
[--C-:B------:R-:W-:Y:S01]  /*4290*/  IMAD.X R243, R217, 0x1, R133.reuse, P4 ;  /* 0x00000001d9f37824 */ /* 0x100fe200020e0685 */
[----:B------:R-:W-:Y:S01]  /*42a0*/  SHF.R.S32.HI R225, RZ, 0x1f, R92 ;  /* 0x0000001fffe17819 */ /* 0x000fe2000001145c */
[----:B------:R-:W-:Y:S01]  /*42b0*/  IMAD R96, R135, 0x21, RZ ;  /* 0x0000002187607824 */ /* 0x000fe200078e02ff */
[-C--:B------:R-:W-:Y:S01]  /*42c0*/  IADD3 R222, P3, PT, R92, R140.reuse, RZ ;  /* 0x0000008c5cde7210 */ /* 0x080fe20007f7e0ff */
[----:B------:R-:W-:Y:S01]  /*42d0*/  IMAD.X R241, R223, 0x1, R133, P5 ;  /* 0x00000001dff17824 */ /* 0x000fe200028e0685 */
[----:B------:R-:W-:Y:S01]  /*42e0*/  SHF.R.S32.HI R229, RZ, 0x1f, R94 ;  /* 0x0000001fffe57819 */ /* 0x000fe2000001145e */
[C---:B------:R-:W-:Y:S01]  /*42f0*/  IMAD R97, R135.reuse, 0x22, RZ ;  /* 0x0000002287617824 */ /* 0x040fe200078e02ff */
[----:B------:R-:W-:Y:S01]  /*4300*/  IADD3 R142, P4, PT, R94, R140, RZ ;  /* 0x0000008c5e8e7210 */ /* 0x000fe20007f9e0ff */
[----:B------:R-:W-:Y:S01]  /*4310*/  IMAD R98, R135, 0x23, RZ ;  /* 0x0000002387627824 */ /* 0x000fe200078e02ff */
[----:B------:R-:W-:-:S02]  /*4320*/  SHF.R.S32.HI R231, RZ, 0x1f, R95 ;  /* 0x0000001fffe77819 */ /* 0x000fc4000001145f */
[-C--:B------:R-:W-:Y:S01]  /*4330*/  IADD3 R228, P5, PT, R95, R140.reuse, RZ ;  /* 0x0000008c5fe47210 */ /* 0x080fe20007fbe0ff */
[--C-:B------:R-:W-:Y:S01]  /*4340*/  IMAD.X R179, R215, 0x1, R133.reuse, P6 ;  /* 0x00000001d7b37824 */ /* 0x100fe200030e0685 */
[----:B------:R-:W-:Y:S01]  /*4350*/  LOP3.LUT R100, R100, 0x3, RZ, 0xc0, !PT ;  /* 0x0000000364647812 */ /* 0x000fe200078ec0ff */
[----:B------:R-:W-:Y:S01]  /*4360*/  IMAD.X R223, R225, 0x1, R133, P3 ;  /* 0x00000001e1df7824 */ /* 0x000fe200018e0685 */
[----:B------:R-:W-:Y:S01]  /*4370*/  SHF.R.S32.HI R227, RZ, 0x1f, R93 ;  /* 0x0000001fffe37819 */ /* 0x000fe2000001145d */
[--C-:B------:R-:W-:Y:S01]  /*4380*/  IMAD.X R143, R229, 0x1, R133.reuse, P4 ;  /* 0x00000001e58f7824 */ /* 0x100fe200020e0685 */
[-C--:B------:R-:W-:Y:S01]  /*4390*/  IADD3 R196, P6, PT, R93, R140.reuse, RZ ;  /* 0x0000008c5dc47210 */ /* 0x080fe20007fde0ff */
[----:B------:R-:W-:Y:S01]  /*43a0*/  IMAD R99, R135, 0x24, RZ ;  /* 0x0000002487637824 */ /* 0x000fe200078e02ff */
[----:B------:R-:W-:Y:S01]  /*43b0*/  SHF.R.S32.HI R233, RZ, 0x1f, R96 ;  /* 0x0000001fffe97819 */ /* 0x000fe20000011460 */
[----:B------:R-:W-:Y:S01]  /*43c0*/  IMAD.X R229, R231, 0x1, R133, P5 ;  /* 0x00000001e7e57824 */ /* 0x000fe200028e0685 */
[----:B------:R-:W-:-:S02]  /*43d0*/  IADD3 R226, P3, PT, R96, R140, RZ ;  /* 0x0000008c60e27210 */ /* 0x000fc40007f7e0ff */
[----:B------:R-:W-:Y:S01]  /*43e0*/  IADD3 R146, PT, PT, R100, R105, R146 ;  /* 0x0000006964927210 */ /* 0x000fe20007ffe092 */
[----:B------:R-:W-:Y:S01]  /*43f0*/  IMAD R100, R135, 0x25, RZ ;  /* 0x0000002587647824 */ /* 0x000fe200078e02ff */
[----:B------:R-:W-:Y:S02]  /*4400*/  SHF.R.S32.HI R235, RZ, 0x1f, R97 ;  /* 0x0000001fffeb7819 */ /* 0x000fe40000011461 */
[-C--:B------:R-:W-:Y:S01]  /*4410*/  IADD3 R160, P4, PT, R97, R140.reuse, RZ ;  /* 0x0000008c61a07210 */ /* 0x080fe20007f9e0ff */
[----:B------:R-:W-:Y:S01]  /*4420*/  IMAD R101, R135, 0x26, RZ ;  /* 0x0000002687657824 */ /* 0x000fe200078e02ff */
[----:B------:R-:W-:Y:S02]  /*4430*/  SHF.R.S32.HI R245, RZ, 0x1f, R98 ;  /* 0x0000001ffff57819 */ /* 0x000fe40000011462 */
[-C--:B------:R-:W-:Y:S01]  /*4440*/  IADD3 R224, P5, PT, R98, R140.reuse, RZ ;  /* 0x0000008c62e07210 */ /* 0x080fe20007fbe0ff */
[----:B------:R-:W-:Y:S01]  /*4450*/  IMAD.X R197, R227, 0x1, R133, P6 ;  /* 0x00000001e3c57824 */ /* 0x000fe200030e0685 */
        /* <DEDUP_REMOVED lines=8> */
[----:B------:R-:W-:Y:S01]  /*44e0*/  SHF.R.S32.HI R122, RZ, 0x1f, R101 ;  /* 0x0000001fff7a7819 */ /* 0x000fe20000011465 */
[----:B------:R-:W-:Y:S01]  /*44f0*/  IMAD R103, R135, 0x28, RZ ;  /* 0x0000002887677824 */ /* 0x000fe200078e02ff */
[-C--:B------:R-:W-:Y:S01]  /*4500*/  IADD3 R184, P5, PT, R101, R140.reuse, RZ ;  /* 0x0000008c65b87210 */ /* 0x080fe20007fbe0ff */
[----:B------:R-:W-:Y:S01]  /*4510*/  IMAD R104, R135, 0x29, RZ ;  /* 0x0000002987687824 */ /* 0x000fe200078e02ff */
[----:B------:R-:W-:Y:S01]  /*4520*/  SHF.R.S32.HI R124, RZ, 0x1f, R102 ;  /* 0x0000001fff7c7819 */ /* 0x000fe20000011466 */
[--C-:B------:R-:W-:Y:S01]  /*4530*/  IMAD.X R199, R249, 0x1, R133.reuse, P3 ;  /* 0x00000001f9c77824 */ /* 0x100fe200018e0685 */
[-C--:B------:R-:W-:Y:S01]  /*4540*/  IADD3 R182, P3, PT, R102, R140.reuse, RZ ;  /* 0x0000008c66b67210 */ /* 0x080fe20007f7e0ff */
[----:B------:R-:W-:Y:S01]  /*4550*/  IMAD.X R187, R120, 0x1, R133, P4 ;  /* 0x0000000178bb7824 */ /* 0x000fe200020e0685 */
[----:B------:R-:W-:Y:S01]  /*4560*/  SHF.R.S32.HI R126, RZ, 0x1f, R103 ;  /* 0x0000001fff7e7819 */ /* 0x000fe20000011467 */
[----:B------:R-:W-:Y:S01]  /*4570*/  IMAD R105, R135, 0x2a, RZ ;  /* 0x0000002a87697824 */ /* 0x000fe200078e02ff */
[-C--:B------:R-:W-:Y:S01]  /*4580*/  IADD3 R172, P4, PT, R103, R140.reuse, RZ ;  /* 0x0000008c67ac7210 */ /* 0x080fe20007f9e0ff */
[----:B------:R-:W-:Y:S01]  /*4590*/  IMAD.X R185, R122, 0x1, R133, P5 ;  /* 0x000000017ab97824 */ /* 0x000fe200028e0685 */
[----:B------:R-:W-:Y:S01]  /*45a0*/  SHF.R.S32.HI R169, RZ, 0x1f, R104 ;  /* 0x0000001fffa97819 */ /* 0x000fe20000011468 */
[C---:B------:R-:W-:Y:S01]  /*45b0*/  IMAD R106, R135.reuse, 0x2b, RZ ;  /* 0x0000002b876a7824 */ /* 0x040fe200078e02ff */
[-C--:B------:R-:W-:Y:S01]  /*45c0*/  IADD3 R170, P5, PT, R104, R140.reuse, RZ ;  /* 0x0000008c68aa7210 */ /* 0x080fe20007fbe0ff */
        /* <DEDUP_REMOVED lines=36> */
[--C-:B------:R-:W-:Y:S01]  /*4810*/  IMAD.X R137, R131, 0x1, R133.reuse, P3 ;  /* 0x0000000183897824 */ /* 0x100fe200018e0685 */
[----:B------:R-:W-:Y:S01]  /*4820*/  SHF.R.S32.HI R127, RZ, 0x1f, R114 ;  /* 0x0000001fff7f7819 */ /* 0x000fe20000011472 */
[--C-:B------:R-:W-:Y:S01]  /*4830*/  IMAD.X R131, R129, 0x1, R133.reuse, P4 ;  /* 0x0000000181837824 */ /* 0x100fe200020e0685 */
[-C--:B------:R-:W-:Y:S01]  /*4840*/  IADD3 R128, P3, PT, R114, R140.reuse, RZ ;  /* 0x0000008c72807210 */ /* 0x080fe20007f7e0ff */
[----:B------:R-:W-:Y:S01]  /*4850*/  IMAD.X R121, R121, 0x1, R133, P5 ;  /* 0x0000000179797824 */ /* 0x000fe200028e0685 */
[----:B------:R-:W-:Y:S01]  /*4860*/  SHF.R.S32.HI R175, RZ, 0x1f, R115 ;  /* 0x0000001fffaf7819 */ /* 0x000fe20000011473 */
[----:B------:R-:W-:Y:S01]  /*4870*/  IMAD R117, R135, 0x36, RZ ;  /* 0x0000003687757824 */ /* 0x000fe200078e02ff */
[----:B------:R-:W-:Y:S01]  /*4880*/  IADD3 R126, P4, PT, R115, R140, RZ ;  /* 0x0000008c737e7210 */ /* 0x000fe20007f9e0ff */
[----:B------:R-:W-:Y:S01]  /*4890*/  IMAD R119, R135, 0x38, RZ ;  /* 0x0000003887777824 */ /* 0x000fe200078e02ff */
[----:B------:R-:W-:-:S02]  /*48a0*/  SHF.R.S32.HI R125, RZ, 0x1f, R116 ;  /* 0x0000001fff7d7819 */ /* 0x000fc40000011474 */
[-C--:B------:R-:W-:Y:S01]  /*48b0*/  IADD3 R124, P5, PT, R116, R140.reuse, RZ ;  /* 0x0000008c747c7210 */ /* 0x080fe20007fbe0ff */
[--C-:B------:R-:W-:Y:S01]  /*48c0*/  IMAD.X R129, R127, 0x1, R133.reuse, P3 ;  /* 0x000000017f817824 */ /* 0x100fe200018e0685 */
[-C--:B------:R-:W-:Y:S01]  /*48d0*/  IADD3 RZ, P3, PT, R119, R140.reuse, RZ ;  /* 0x0000008c77ff7210 */ /* 0x080fe20007f7e0ff */
[--C-:B------:R-:W-:Y:S01]  /*48e0*/  IMAD.X R127, R175, 0x1, R133.reuse, P4 ;  /* 0x00000001af7f7824 */ /* 0x100fe200020e0685 */
[-C--:B------:R-:W-:Y:S01]  /*48f0*/  IADD3 R122, P4, PT, R117, R140.reuse, RZ ;  /* 0x0000008c757a7210 */ /* 0x080fe20007f9e0ff */
[----:B------:R-:W-:Y:S01]  /*4900*/  IMAD.X R125, R125, 0x1, R133, P5 ;  /* 0x000000017d7d7824 */ /* 0x000fe200028e0685 */
[----:B------:R-:W-:Y:S02]  /*4910*/  SHF.R.S32.HI R123, RZ, 0x1f, R117 ;  /* 0x0000001fff7b7819 */ /* 0x000fe40000011475 */
[----:B------:R-:W-:Y:S02]  /*4920*/  SHF.R.S32.HI R141, RZ, 0x1f, R118 ;  /* 0x0000001fff8d7819 */ /* 0x000fe40000011476 */
[----:B------:R-:W-:-:S02]  /*4930*/  IADD3 R140, P5, PT, R118, R140, RZ ;  /* 0x0000008c768c7210 */ /* 0x000fc40007fbe0ff */
[----:B------:R-:W-:Y:S02]  /*4940*/  SHF.R.S32.HI R175, RZ, 0x1f, R119 ;  /* 0x0000001fffaf7819 */ /* 0x000fe40000011477 */
[----:B------:R-:W-:Y:S01]  /*4950*/  LOP3.LUT R215, R134, 0xff, RZ, 0xc0, !PT ;  /* 0x000000ff86d77812 */ /* 0x000fe200078ec0ff */
[--C-:B------:R-:W-:Y:S02]  /*4960*/  IMAD.X R123, R123, 0x1, R133.reuse, P4 ;  /* 0x000000017b7b7824 */ /* 0x100fe400020e0685 */
[--C-:B------:R-:W-:Y:S02]  /*4970*/  IMAD.X R141, R141, 0x1, R133.reuse, P5 ;  /* 0x000000018d8d7824 */ /* 0x100fe400028e0685 */
[----:B------:R-:W-:Y:S01]  /*4980*/  IMAD.X R133, R175, 0x1, R133, P3 ;  /* 0x00000001af857824 */ /* 0x000fe200018e0685 */
[----:B------:R-:W-:Y:S01]  /*4990*/  LOP3.LUT R175, R148, 0xf, RZ, 0xc0, !PT ;  /* 0x0000000f94af7812 */ /* 0x000fe200078ec0ff */
[----:B------:R-:W-:Y:S01]  /*49a0*/  IMAD.IADD R80, R80, 0x1, R215 ;  /* 0x0000000150507824 */ /* 0x000fe200078e02d7 */
[----:B------:R-:W-:Y:S01]  /*49b0*/  ISETP.GE.U32.AND P4, PT, R150, 0x7fffffb3, PT ;  /* 0x7fffffb39600780c */ /* 0x000fe20003f86070 */
[----:B------:R-:W-:-:S02]  /*49c0*/  IMAD.SHL.U32 R134, R74, 0x100, RZ ;  /* 0x000001004a867824 */ /* 0x000fc400078e00ff */
[----:B------:R-:W-:Y:S01]  /*49d0*/  IMAD R74, R132, 0x10, R175 ;  /* 0x00000010844a7824 */ /* 0x000fe200078e02af */
[----:B------:R-:W-:Y:S01]  /*49e0*/  LOP3.LUT R132, R80, 0xffff, RZ, 0xc0, !PT ;  /* 0x0000ffff50847812 */ /* 0x000fe200078ec0ff */
[----:B------:R-:W-:Y:S01]  /*49f0*/  VIADD R150, R205, 0xfffffff0 ;  /* 0xfffffff0cd967836 */ /* 0x000fe20000000000 */
[----:B------:R-:W-:Y:S02]  /*4a00*/  ISETP.GE.U32.AND P5, PT, R152, 0x7fffffb2, PT ;  /* 0x7fffffb29800780c */ /* 0x000fe40003fa6070 */
[----:B------:R-:W-:Y:S02]  /*4a10*/  SHF.R.U32.HI R80, RZ, 0xf, R132 ;  /* 0x0000000fff507819 */ /* 0x000fe40000011684 */
[----:B------:R-:W-:Y:S02]  /*4a20*/  LOP3.LUT R175, R134, 0xf00, RZ, 0xe2, !PT ;  /* 0x00000f0086af7812 */ /* 0x000fe400078ee2ff */
[----:B------:R-:W-:Y:S01]  /*4a30*/  LOP3.LUT P6, RZ, R80, 0x1, RZ, 0xc0, !PT ;  /* 0x0000000150ff7812 */ /* 0x000fe200078cc0ff */
[----:B------:R0:W2:Y:S01]  /*4a40*/  @!P4 LDG.E.U8 R204, desc[UR26][R250.64] ;  /* 0x0000001afaccc981 */ /* 0x0000a2000c1e1100 */
[----:B------:R-:W-:Y:S01]  /*4a50*/  ISETP.GE.U32.AND P3, PT, R150, 0x7fffffb1, PT ;  /* 0x7fffffb19600780c */ /* 0x000fe20003f66070 */
[----:B------:R-:W-:Y:S01]  /*4a60*/  IMAD R64, R64, 0x1000, R175 ;  /* 0x0000100040407824 */ /* 0x000fe200078e02af */
[----:B------:R-:W-:-:S02]  /*4a70*/  LOP3.LUT R215, R146, 0xf, RZ, 0xc0, !PT ;  /* 0x0000000f92d77812 */ /* 0x000fc400078ec0ff */
[--C-:B------:R-:W-:Y:S02]  /*4a80*/  SHF.R.U32.HI R80, RZ, 0xe, R132.reuse ;  /* 0x0000000eff507819 */ /* 0x100fe40000011684 */
[----:B------:R-:W-:Y:S01]  /*4a90*/  PRMT R175, RZ, 0x7610, R175 ;  /* 0x00007610ffaf7816 */ /* 0x000fe200000000af */
[----:B------:R-:W-:Y:S01]  /*4aa0*/  IMAD R68, R68, 0x10, R215 ;  /* 0x0000001044447824 */ /* 0x000fe200078e02d7 */
[----:B------:R-:W-:Y:S01]  /*4ab0*/  LOP3.LUT P4, RZ, R80, 0x1, RZ, 0xc0, !PT ;  /* 0x0000000150ff7812 */ /* 0x000fe2000788c0ff */
[----:B------:R-:W-:Y:S01]  /*4ac0*/  IMAD.SHL.U32 R215, R38, 0x100, RZ ;  /* 0x0000010026d77824 */ /* 0x000fe200078e00ff */
[----:B------:R-:W-:Y:S02]  /*4ad0*/  SHF.R.U32.HI R80, RZ, 0xd, R132 ;  /* 0x0000000dff507819 */ /* 0x000fe40000011684 */
[----:B------:R-:W-:Y:S01]  /*4ae0*/  PRMT R38, RZ, 0x7610, R38 ;  /* 0x00007610ff267816 */ /* 0x000fe20000000026 */
[----:B------:R1:W2:Y:S01]  /*4af0*/  @!P5 LDG.E.U8 R175, desc[UR26][R236.64] ;  /* 0x0000001aecafd981 */ /* 0x0002a2000c1e1100 */
[----:B------:R-:W-:-:S02]  /*4b00*/  LOP3.LUT P5, RZ, R80, 0x1, RZ, 0xc0, !PT ;  /* 0x0000000150ff7812 */ /* 0x000fc400078ac0ff */
[----:B------:R-:W-:Y:S02]  /*4b10*/  SHF.R.U32.HI R80, RZ, 0xc, R132 ;  /* 0x0000000cff507819 */ /* 0x000fe40000011684 */
[----:B------:R-:W-:Y:S01]  /*4b20*/  LOP3.LUT R215, R215, 0xf00, RZ, 0xe2, !PT ;  /* 0x00000f00d7d77812 */ /* 0x000fe200078ee2ff */
[----:B------:R3:W2:Y:S01]  /*4b30*/  @!P3 LDG.E.U8 R38, desc[UR26][R208.64] ;  /* 0x0000001ad026b981 */ /* 0x0006a2000c1e1100 */
[----:B0-----:R-:W-:Y:S02]  /*4b40*/  PRMT R250, RZ, 0x7610, R250 ;  /* 0x00007610fffa7816 */ /* 0x001fe400000000fa */
[----:B------:R-:W-:Y:S02]  /*4b50*/  LOP3.LUT P3, RZ, R80, 0x1, RZ, 0xc0, !PT ;  /* 0x0000000150ff7812 */ /* 0x000fe4000786c0ff */
[----:B------:R-:W-:Y:S01]  /*4b60*/  SHF.R.U32.HI R80, RZ, 0xb, R132 ;  /* 0x0000000bff507819 */ /* 0x000fe20000011684 */
[----:B------:R-:W-:Y:S01]  /*4b70*/  IMAD R44, R44, 0x1000, R215 ;  /* 0x000010002c2c7824 */ /* 0x000fe200078e02d7 */
[----:B-1----:R-:W-:Y:S01]  /*4b80*/  PRMT R236, RZ, 0x7610, R236 ;  /* 0x00007610ffec7816 */ /* 0x002fe200000000ec */
[----:B------:R0:W2:Y:S01]  /*4b90*/  @P6 LDG.E.U8 R250, desc[UR26][R218.64] ;  /* 0x0000001adafa6981 */ /* 0x0000a2000c1e1100 */
[----:B---3--:R-:W-:-:S02]  /*4ba0*/  PRMT R209, RZ, 0x7610, R209 ;  /* 0x00007610ffd17816 */ /* 0x008fc400000000d1 */
[----:B------:R-:W-:Y:S02]  /*4bb0*/  LOP3.LUT R215, R74, 0xff, RZ, 0xc0, !PT ;  /* 0x000000ff4ad77812 */ /* 0x000fe400078ec0ff */
[----:B------:R1:W3:Y:S01]  /*4bc0*/  @P4 LDG.E.U8 R236, desc[UR26][R192.64] ;  /* 0x0000001ac0ec4981 */ /* 0x0002e2000c1e1100 */
[----:B------:R-:W-:Y:S02]  /*4bd0*/  LOP3.LUT P6, RZ, R80, 0x1, RZ, 0xc0, !PT ;  /* 0x0000000150ff7812 */ /* 0x000fe400078cc0ff */
[--C-:B------:R-:W-:Y:S01]  /*4be0*/  SHF.R.U32.HI R74, RZ, 0x9, R132.reuse ;  /* 0x00000009ff4a7819 */ /* 0x100fe20000011684 */
[----:B------:R1:W2:Y:S01]  /*4bf0*/  @P5 LDG.E.U8 R209, desc[UR26][R202.64] ;  /* 0x0000001acad15981 */ /* 0x0002a2000c1e1100 */
[----:B------:R-:W-:Y:S02]  /*4c00*/  SHF.R.U32.HI R80, RZ, 0xa, R132 ;  /* 0x0000000aff507819 */ /* 0x000fe40000011684 */
[----:B0-----:R-:W-:Y:S02]  /*4c10*/  PRMT R218, RZ, 0x7610, R218 ;  /* 0x00007610ffda7816 */ /* 0x001fe400000000da */
[----:B------:R-:W-:-:S02]  /*4c20*/  LOP3.LUT P5, RZ, R74, 0x1, RZ, 0xc0, !PT ;  /* 0x000000014aff7812 */ /* 0x000fc400078ac0ff */
[----:B------:R-:W-:Y:S02]  /*4c30*/  LOP3.LUT P4, RZ, R80, 0x1, RZ, 0xc0, !PT ;  /* 0x0000000150ff7812 */ /* 0x000fe4000788c0ff */
[--C-:B------:R-:W-:Y:S01]  /*4c40*/  SHF.R.U32.HI R74, RZ, 0x8, R132.reuse ;  /* 0x00000008ff4a7819 */ /* 0x100fe20000011684 */
[----:B------:R0:W2:Y:S01]  /*4c50*/  @P3 LDG.E.U8 R218, desc[UR26][R180.64] ;  /* 0x0000001ab4da3981 */ /* 0x0000a2000c1e1100 */
[----:B-1----:R-:W-:Y:S02]  /*4c60*/  PRMT R193, RZ, 0x7610, R193 ;  /* 0x00007610ffc17816 */ /* 0x002fe400000000c1 */
[----:B------:R-:W-:Y:S02]  /*4c70*/  LOP3.LUT P3, RZ, R74, 0x1, RZ, 0xc0, !PT ;  /* 0x000000014aff7812 */ /* 0x000fe4000786c0ff */
[----:B------:R-:W-:Y:S02]  /*4c80*/  SHF.R.U32.HI R74, RZ, 0x7, R132 ;  /* 0x00000007ff4a7819 */ /* 0x000fe40000011684 */
[----:B------:R-:W-:Y:S01]  /*4c90*/  PRMT R202, RZ, 0x7610, R202 ;  /* 0x00007610ffca7816 */ /* 0x000fe200000000ca */
[----:B------:R-:W2:Y:S01]  /*4ca0*/  @P6 LDG.E.U8 R193, desc[UR26][R246.64] ;  /* 0x0000001af6c16981 */ /* 0x000ea2000c1e1100 */
[----:B------:R-:W-:-:S02]  /*4cb0*/  LOP3.LUT R203, R68, 0xff, RZ, 0xc0, !PT ;  /* 0x000000ff44cb7812 */ /* 0x000fc400078ec0ff */
[----:B------:R-:W-:Y:S02]  /*4cc0*/  LOP3.LUT P6, RZ, R74, 0x1, RZ, 0xc0, !PT ;  /* 0x000000014aff7812 */ /* 0x000fe400078cc0ff */
[----:B------:R-:W-:Y:S01]  /*4cd0*/  SHF.R.U32.HI R80, RZ, 0x6, R132 ;  /* 0x00000006ff507819 */ /* 0x000fe20000011684 */
[----:B------:R1:W2:Y:S01]  /*4ce0*/  @P4 LDG.E.U8 R202, desc[UR26][R238.64] ;  /* 0x0000001aeeca4981 */ /* 0x0002a2000c1e1100 */
[----:B------:R-:W-:Y:S01]  /*4cf0*/  PRMT R74, RZ, 0x7610, R74 ;  /* 0x00007610ff4a7816 */ /* 0x000fe2000000004a */
[----:B------:R-:W-:Y:S01]  /*4d00*/  IMAD.IADD R203, R44, 0x1, R203 ;  /* 0x000000012ccb7824 */ /* 0x000fe200078e02cb */
[----:B0-----:R-:W-:Y:S02]  /*4d10*/  PRMT R181, RZ, 0x7610, R181 ;  /* 0x00007610ffb57816 */ /* 0x001fe400000000b5 */
[----:B------:R-:W-:Y:S02]  /*4d20*/  LOP3.LUT P4, RZ, R80, 0x1, RZ, 0xc0, !PT ;  /* 0x0000000150ff7812 */ /* 0x000fe4000788c0ff */
[--C-:B------:R-:W-:Y:S01]  /*4d30*/  SHF.R.U32.HI R44, RZ, 0x4, R132.reuse ;  /* 0x00000004ff2c7819 */ /* 0x100fe20000011684 */
[----:B------:R0:W2:Y:S01]  /*4d40*/  @P3 LDG.E.U8 R74, desc[UR26][R220.64] ;  /* 0x0000001adc4a3981 */ /* 0x0000a2000c1e1100 */
[----:B------:R-:W-:-:S02]  /*4d50*/  SHF.R.U32.HI R68, RZ, 0x5, R132 ;  /* 0x00000005ff447819 */ /* 0x000fc40000011684 */
[----:B------:R-:W-:Y:S01]  /*4d60*/  PRMT R252, RZ, 0x7610, R252 ;  /* 0x00007610fffc7816 */ /* 0x000fe200000000fc */
[----:B------:R0:W2:Y:S01]  /*4d70*/  @P5 LDG.E.U8 R181, desc[UR26][R212.64] ;  /* 0x0000001ad4b55981 */ /* 0x0000a2000c1e1100 */
[----:B------:R-:W-:Y:S01]  /*4d80*/  LOP3.LUT P3, RZ, R44, 0x1, RZ, 0xc0, !PT ;  /* 0x000000012cff7812 */ /* 0x000fe2000786c0ff */
[----:B------:R-:W-:Y:S01]  /*4d90*/  IMAD.IADD R64, R64, 0x1, R215 ;  /* 0x0000000140407824 */ /* 0x000fe200078e02d7 */
[----:B------:R-:W-:Y:S02]  /*4da0*/  SHF.R.U32.HI R44, RZ, 0x3, R132 ;  /* 0x00000003ff2c7819 */ /* 0x000fe40000011684 */
[----:B------:R-:W-:Y:S01]  /*4db0*/  LOP3.LUT P5, RZ, R68, 0x1, RZ, 0xc0, !PT ;  /* 0x0000000144ff7812 */ /* 0x000fe200078ac0ff */
[----:B------:R4:W2:Y:S01]  /*4dc0*/  @P6 LDG.E.U8 R252, desc[UR26][R194.64] ;  /* 0x0000001ac2fc6981 */ /* 0x0008a2000c1e1100 */
[----:B-1----:R-:W-:Y:S02]  /*4dd0*/  PRMT R238, RZ, 0x7610, R238 ;  /* 0x00007610ffee7816 */ /* 0x002fe400000000ee */
[----:B------:R-:W-:-:S02]  /*4de0*/  LOP3.LUT P6, RZ, R44, 0x1, RZ, 0xc0, !PT ;  /* 0x000000012cff7812 */ /* 0x000fc400078cc0ff */
[----:B------:R-:W-:Y:S02]  /*4df0*/  SHF.R.U32.HI R44, RZ, 0x2, R132 ;  /* 0x00000002ff2c7819 */ /* 0x000fe40000011684 */
[----:B------:R-:W-:Y:S01]  /*4e00*/  PRMT R80, R64, 0x5410, R203 ;  /* 0x0000541040507816 */ /* 0x000fe200000000cb */
[----:B------:R1:W2:Y:S01]  /*4e10*/  @P4 LDG.E.U8 R238, desc[UR26][R200.64] ;  /* 0x0000001ac8ee4981 */ /* 0x0002a2000c1e1100 */
[----:B0-----:R-:W-:Y:S02]  /*4e20*/  PRMT R220, RZ, 0x7610, R220 ;  /* 0x00007610ffdc7816 */ /* 0x001fe400000000dc */
[----:B------:R-:W-:Y:S02]  /*4e30*/  PRMT R213, RZ, 0x7610, R213 ;  /* 0x00007610ffd57816 */ /* 0x000fe400000000d5 */
[----:B------:R-:W-:Y:S02]  /*4e40*/  LOP3.LUT P4, RZ, R44, 0x1, RZ, 0xc0, !PT ;  /* 0x000000012cff7812 */ /* 0x000fe4000788c0ff */
[----:B------:R-:W-:Y:S01]  /*4e50*/  SHF.R.U64 R44, R80, 0x1f, RZ ;  /* 0x0000001f502c7819 */ /* 0x000fe200000012ff */
[----:B------:R-:W2:Y:S01]  /*4e60*/  @P3 LDG.E.U8 R220, desc[UR26][R242.64] ;  /* 0x0000001af2dc3981 */ /* 0x000ea2000c1e1100 */
[----:B------:R-:W-:-:S02]  /*4e70*/  SHF.R.U32.HI R132, RZ, 0x1, R132 ;  /* 0x00000001ff847819 */ /* 0x000fc40000011684 */
[----:B----4-:R-:W-:Y:S01]  /*4e80*/  PRMT R195, RZ, 0x7610, R195 ;  /* 0x00007610ffc37816 */ /* 0x010fe200000000c3 */
[----:B------:R0:W4:Y:S01]  /*4e90*/  @P5 LDG.E.U8 R213, desc[UR26][R178.64] ;  /* 0x0000001ab2d55981 */ /* 0x000122000c1e1100 */
[----:B------:R-:W-:Y:S02]  /*4ea0*/  LOP3.LUT P3, RZ, R44, 0x1, RZ, 0xc0, !PT ;  /* 0x000000012cff7812 */ /* 0x000fe4000786c0ff */
[----:B------:R-:W-:Y:S02]  /*4eb0*/  LOP3.LUT P5, RZ, R132, 0x1, RZ, 0xc0, !PT ;  /* 0x0000000184ff7812 */ /* 0x000fe400078ac0ff */
[----:B------:R-:W-:Y:S01]  /*4ec0*/  SHF.R.U64 R44, R80, 0x1e, RZ ;  /* 0x0000001e502c7819 */ /* 0x000fe200000012ff */
[----:B------:R-:W2:Y:S01]  /*4ed0*/  @P6 LDG.E.U8 R195, desc[UR26][R240.64] ;  /* 0x0000001af0c36981 */ /* 0x000ea2000c1e1100 */
[----:B-1----:R-:W-:Y:S02]  /*4ee0*/  PRMT R200, RZ, 0x7610, R200 ;  /* 0x00007610ffc87816 */ /* 0x002fe400000000c8 */
[----:B------:R-:W-:-:S02]  /*4ef0*/  LOP3.LUT P6, RZ, R44, 0x1, RZ, 0xc0, !PT ;  /* 0x000000012cff7812 */ /* 0x000fc400078cc0ff */
[----:B------:R-:W-:Y:S02]  /*4f00*/  SHF.R.U64 R44, R80, 0x1d, RZ ;  /* 0x0000001d502c7819 */ /* 0x000fe400000012ff */
[----:B0-----:R-:W-:Y:S01]  /*4f10*/  PRMT R179, RZ, 0x7610, R179 ;  /* 0x00007610ffb37816 */ /* 0x001fe200000000b3 */
[----:B------:R-:W2:Y:S01]  /*4f20*/  @P4 LDG.E.U8 R200, desc[UR26][R222.64] ;  /* 0x0000001adec84981 */ /* 0x000ea2000c1e1100 */
[----:B------:R-:W-:Y:S02]  /*4f30*/  LOP3.LUT P4, RZ, R44, 0x1, RZ, 0xc0, !PT ;  /* 0x000000012cff7812 */ /* 0x000fe4000788c0ff */
[----:B------:R-:W-:Y:S02]  /*4f40*/  SHF.R.U64 R44, R80, 0x1c, RZ ;  /* 0x0000001c502c7819 */ /* 0x000fe400000012ff */
[----:B------:R-:W-:Y:S01]  /*4f50*/  PRMT R217, RZ, 0x7610, R217 ;  /* 0x00007610ffd97816 */ /* 0x000fe200000000d9 */
[----:B------:R0:W2:Y:S01]  /*4f60*/  @P5 LDG.E.U8 R179, desc[UR26][R196.64] ;  /* 0x0000001ac4b35981 */ /* 0x0000a2000c1e1100 */
[----:B------:R-:W-:-:S02]  /*4f70*/  LOP3.LUT P5, RZ, R44, 0x1, RZ, 0xc0, !PT ;  /* 0x000000012cff7812 */ /* 0x000fc400078ac0ff */
[----:B------:R-:W-:Y:S02]  /*4f80*/  SHF.R.U64 R44, R80, 0x1b, RZ ;  /* 0x0000001b502c7819 */ /* 0x000fe400000012ff */
[----:B------:R-:W-:Y:S01]  /*4f90*/  PRMT R68, RZ, 0x7610, R68 ;  /* 0x00007610ff447816 */ /* 0x000fe20000000044 */
[----:B------:R-:W2:Y:S01]  /*4fa0*/  @P3 LDG.E.U8 R217, desc[UR26][R228.64] ;  /* 0x0000001ae4d93981 */ /* 0x000ea2000c1e1100 */
[----:B------:R-:W-:Y:S02]  /*4fb0*/  LOP3.LUT P3, RZ, R44, 0x1, RZ, 0xc0, !PT ;  /* 0x000000012cff7812 */ /* 0x000fe4000786c0ff */
[----:B------:R-:W-:Y:S02]  /*4fc0*/  SHF.R.U64 R44, R80, 0x1a, RZ ;  /* 0x0000001a502c7819 */ /* 0x000fe400000012ff */
[----:B0-----:R-:W-:Y:S01]  /*4fd0*/  PRMT R197, RZ, 0x7610, R197 ;  /* 0x00007610ffc57816 */ /* 0x001fe200000000c5 */
[----:B------:R0:W2:Y:S01]  /*4fe0*/  @!P0 LDG.E.U8 R68, desc[UR26][R142.64] ;  /* 0x0000001a8e448981 */ /* 0x0000a2000c1e1100 */
[----:B------:R-:W-:-:S02]  /*4ff0*/  LOP3.LUT P0, RZ, R44, 0x1, RZ, 0xc0, !PT ;  /* 0x000000012cff7812 */ /* 0x000fc4000780c0ff */
[----:B------:R-:W-:Y:S02]  /*5000*/  SHF.R.U64 R44, R80, 0x19, RZ ;  /* 0x00000019502c7819 */ /* 0x000fe400000012ff */
[----:B------:R1:W2:Y:S02]  /*5010*/  @P4 LDG.E.U8 R197, desc[UR26][R160.64] ;  /* 0x0000001aa0c54981 */ /* 0x0002a4000c1e1100 */
[----:B------:R-:W-:Y:S02]  /*5020*/  LOP3.LUT P4, RZ, R44, 0x1, RZ, 0xc0, !PT ;  /* 0x000000012cff7812 */ /* 0x000fe4000788c0ff */
[----:B0-----:R-:W-:Y:S02]  /*5030*/  PRMT R142, RZ, 0x7610, R142 ;  /* 0x00007610ff8e7816 */ /* 0x001fe4000000008e */
[----:B------:R-:W-:Y:S02]  /*5040*/  SHF.R.U64 R44, R80, 0x18, RZ ;  /* 0x00000018502c7819 */ /* 0x000fe400000012ff */
[----:B------:R-:W-:-:S02]  /*5050*/  PRMT R143, RZ, 0x7610, R143 ;  /* 0x00007610ff8f7816 */ /* 0x000fc4000000008f */
[----:B------:R0:W2:Y:S01]  /*5060*/  @P5 LDG.E.U8 R142, desc[UR26][R224.64] ;  /* 0x0000001ae08e5981 */ /* 0x0000a2000c1e1100 */
[----:B------:R-:W-:Y:S02]  /*5070*/  LOP3.LUT P5, RZ, R44, 0x1, RZ, 0xc0, !PT ;  /* 0x000000012cff7812 */ /* 0x000fe400078ac0ff */
[----:B------:R-:W-:Y:S01]  /*5080*/  SHF.R.U64 R44, R80, 0x17, RZ ;  /* 0x00000017502c7819 */ /* 0x000fe200000012ff */
[----:B------:R0:W2:Y:S01]  /*5090*/  @P3 LDG.E.U8 R143, desc[UR26][R198.64] ;  /* 0x0000001ac68f3981 */ /* 0x0000a2000c1e1100 */
[----:B------:R-:W-:Y:S02]  /*50a0*/  PRMT R194, RZ, 0x7610, R194 ;  /* 0x00007610ffc27816 */ /* 0x000fe400000000c2 */
[----:B------:R-:W-:Y:S02]  /*50b0*/  LOP3.LUT P3, RZ, R44, 0x1, RZ, 0xc0, !PT ;  /* 0x000000012cff7812 */ /* 0x000fe4000786c0ff */
[----:B------:R-:W-:Y:S02]  /*50c0*/  SHF.R.U64 R44, R80, 0x16, RZ ;  /* 0x00000016502c7819 */ /* 0x000fe400000012ff */
[----:B-1----:R-:W-:Y:S01]  /*50d0*/  PRMT R161, RZ, 0x7610, R161 ;  /* 0x00007610ffa17816 */ /* 0x002fe200000000a1 */
[----:B------:R1:W2:Y:S01]  /*50e0*/  @P0 LDG.E.U8 R194, desc[UR26][R186.64] ;  /* 0x0000001abac20981 */ /* 0x0002a2000c1e1100 */
[----:B------:R-:W-:-:S02]  /*50f0*/  LOP3.LUT P0, RZ, R44, 0x1, RZ, 0xc0, !PT ;  /* 0x000000012cff7812 */ /* 0x000fc4000780c0ff */
[----:B------:R-:W-:Y:S02]  /*5100*/  SHF.R.U64 R44, R80, 0x15, RZ ;  /* 0x00000015502c7819 */ /* 0x000fe400000012ff */
[----:B------:R-:W-:Y:S01]  /*5110*/  PRMT R64, RZ, 0x7610, R64 ;  /* 0x00007610ff407816 */ /* 0x000fe20000000040 */
[----:B------:R-:W2:Y:S01]  /*5120*/  @P4 LDG.E.U8 R161, desc[UR26][R184.64] ;  /* 0x0000001ab8a14981 */ /* 0x000ea2000c1e1100 */
[----:B------:R-:W-:Y:S02]  /*5130*/  LOP3.LUT P4, RZ, R44, 0x1, RZ, 0xc0, !PT ;  /* 0x000000012cff7812 */ /* 0x000fe4000788c0ff */
[----:B------:R-:W-:Y:S02]  /*5140*/  SHF.R.U64 R44, R80, 0x14, RZ ;  /* 0x00000014502c7819 */ /* 0x000fe400000012ff */
[----:B------:R-:W-:Y:S01]  /*5150*/  PRMT R240, RZ, 0x7610, R240 ;  /* 0x00007610fff07816 */ /* 0x000fe200000000f0 */
[----:B------:R-:W2:Y:S01]  /*5160*/  @P5 LDG.E.U8 R64, desc[UR26][R182.64] ;  /* 0x0000001ab6405981 */ /* 0x000ea2000c1e1100 */
[----:B------:R-:W-:-:S02]  /*5170*/  LOP3.LUT P5, RZ, R44, 0x1, RZ, 0xc0, !PT ;  /* 0x000000012cff7812 */ /* 0x000fc400078ac0ff */
[----:B------:R-:W-:Y:S02]  /*5180*/  SHF.R.U64 R44, R80, 0x13, RZ ;  /* 0x00000013502c7819 */ /* 0x000fe400000012ff */
[----:B0-----:R-:W-:Y:S01]  /*5190*/  PRMT R224, RZ, 0x7610, R224 ;  /* 0x00007610ffe07816 */ /* 0x001fe200000000e0 */
[----:B------:R-:W2:Y:S01]  /*51a0*/  @P3 LDG.E.U8 R240, desc[UR26][R172.64] ;  /* 0x0000001aacf03981 */ /* 0x000ea2000c1e1100 */
[----:B------:R-:W-:Y:S02]  /*51b0*/  LOP3.LUT P3, RZ, R44, 0x1, RZ, 0xc0, !PT ;  /* 0x000000012cff7812 */ /* 0x000fe4000786c0ff */
[----:B------:R-:W-:Y:S02]  /*51c0*/  SHF.R.U64 R44, R80, 0x12, RZ ;  /* 0x00000012502c7819 */ /* 0x000fe400000012ff */
[----:B------:R-:W-:Y:S01]  /*51d0*/  PRMT R199, RZ, 0x7610, R199 ;  /* 0x00007610ffc77816 */ /* 0x000fe200000000c7 */
[----:B------:R-:W2:Y:S01]  /*51e0*/  @P0 LDG.E.U8 R224, desc[UR26][R170.64] ;  /* 0x0000001aaae00981 */ /* 0x000ea2000c1e1100 */
[----:B------:R-:W-:-:S02]  /*51f0*/  LOP3.LUT P0, RZ, R44, 0x1, RZ, 0xc0, !PT ;  /* 0x000000012cff7812 */ /* 0x000fc4000780c0ff */
[----:B------:R-:W-:Y:S02]  /*5200*/  SHF.R.U64 R44, R80, 0x11, RZ ;  /* 0x00000011502c7819 */ /* 0x000fe400000012ff */
[----:B------:R-:W-:Y:S01]  /*5210*/  PRMT R208, RZ, 0x7610, R208 ;  /* 0x00007610ffd07816 */ /* 0x000fe200000000d0 */
[----:B------:R0:W2:Y:S01]  /*5220*/  @P4 LDG.E.U8 R199, desc[UR26][R158.64] ;  /* 0x0000001a9ec74981 */ /* 0x0000a2000c1e1100 */
[----:B------:R-:W-:Y:S02]  /*5230*/  LOP3.LUT P4, RZ, R44, 0x1, RZ, 0xc0, !PT ;  /* 0x000000012cff7812 */ /* 0x000fe4000788c0ff */
[----:B------:R-:W-:Y:S02]  /*5240*/  SHF.R.U64 R44, R80, 0x10, RZ ;  /* 0x00000010502c7819 */ /* 0x000fe400000012ff */
[----:B-1----:R-:W-:Y:S01]  /*5250*/  PRMT R187, RZ, 0x7610, R187 ;  /* 0x00007610ffbb7816 */ /* 0x002fe200000000bb */
[----:B------:R-:W2:Y:S01]  /*5260*/  @P5 LDG.E.U8 R208, desc[UR26][R168.64] ;  /* 0x0000001aa8d05981 */ /* 0x000ea2000c1e1100 */
[----:B------:R-:W-:-:S02]  /*5270*/  LOP3.LUT P5, RZ, R44, 0x1, RZ, 0xc0, !PT ;  /* 0x000000012cff7812 */ /* 0x000fc400078ac0ff */
[----:B------:R-:W-:Y:S02]  /*5280*/  SHF.R.U64 R44, R80, 0xf, RZ ;  /* 0x0000000f502c7819 */ /* 0x000fe400000012ff */
[----:B------:R-:W-:Y:S01]  /*5290*/  PRMT R192, RZ, 0x7610, R192 ;  /* 0x00007610ffc07816 */ /* 0x000fe200000000c0 */
[----:B------:R-:W2:Y:S01]  /*52a0*/  @P3 LDG.E.U8 R187, desc[UR26][R166.64] ;  /* 0x0000001aa6bb3981 */ /* 0x000ea2000c1e1100 */
[----:B------:R-:W-:Y:S02]  /*52b0*/  LOP3.LUT P3, RZ, R44, 0x1, RZ, 0xc0, !PT ;  /* 0x000000012cff7812 */ /* 0x000fe4000786c0ff */
[C---:B------:R-:W-:Y:S02]  /*52c0*/  SHF.R.U64 R44, R80.reuse, 0xe, RZ ;  /* 0x0000000e502c7819 */ /* 0x040fe400000012ff */
[----:B0-----:R-:W-:Y:S01]  /*52d0*/  PRMT R159, RZ, 0x7610, R159 ;  /* 0x00007610ff9f7816 */ /* 0x001fe2000000009f */
[----:B------:R-:W2:Y:S01]  /*52e0*/  @P0 LDG.E.U8 R192, desc[UR26][R164.64] ;  /* 0x0000001aa4c00981 */ /* 0x000ea2000c1e1100 */
[----:B------:R-:W-:-:S02]  /*52f0*/  SHF.R.U64 R132, R80, 0xd, RZ ;  /* 0x0000000d50847819 */ /* 0x000fc400000012ff */
[----:B------:R-:W-:Y:S02]  /*5300*/  LOP3.LUT P0, RZ, R44, 0x1, RZ, 0xc0, !PT ;  /* 0x000000012cff7812 */ /* 0x000fe4000780c0ff */
[----:B------:R-:W-:Y:S01]  /*5310*/  PRMT R44, RZ, 0x7610, R44 ;  /* 0x00007610ff2c7816 */ /* 0x000fe2000000002c */
[----:B------:R-:W2:Y:S01]  /*5320*/  @P4 LDG.E.U8 R159, desc[UR26][R162.64] ;  /* 0x0000001aa29f4981 */ /* 0x000ea2000c1e1100 */
[----:B------:R-:W-:Y:S02]  /*5330*/  LOP3.LUT P4, RZ, R132, 0x1, RZ, 0xc0, !PT ;  /* 0x0000000184ff7812 */ /* 0x000fe4000788c0ff */
[----:B------:R-:W-:Y:S02]  /*5340*/  PRMT R222, RZ, 0x7610, R222 ;  /* 0x00007610ffde7816 */ /* 0x000fe400000000de */
[----:B------:R-:W-:Y:S01]  /*5350*/  SHF.R.U64 R132, R80, 0xc, RZ ;  /* 0x0000000c50847819 */ /* 0x000fe200000012ff */
[----:B------:R-:W2:Y:S01]  /*5360*/  @P5 LDG.E.U8 R44, desc[UR26][R138.64] ;  /* 0x0000001a8a2c5981 */ /* 0x000ea2000c1e1100 */
[----:B------:R-:W-:-:S02]  /*5370*/  PRMT R242, RZ, 0x7610, R242 ;  /* 0x00007610fff27816 */ /* 0x000fc400000000f2 */
[----:B------:R-:W-:Y:S01]  /*5380*/  LOP3.LUT P5, RZ, R132, 0x1, RZ, 0xc0, !PT ;  /* 0x0000000184ff7812 */ /* 0x000fe200078ac0ff */
[----:B------:R0:W2:Y:S01]  /*5390*/  @P6 LDG.E.U8 R222, desc[UR26][R226.64] ;  /* 0x0000001ae2de6981 */ /* 0x0000a2000c1e1100 */
[----:B------:R-:W-:-:S03]  /*53a0*/  SHF.R.U64 R132, R80, 0xb, RZ ;  /* 0x0000000b50847819 */ /* 0x000fc600000012ff */
[----:B------:R-:W2:Y:S01]  /*53b0*/  @P3 LDG.E.U8 R242, desc[UR26][R136.64] ;  /* 0x0000001a88f23981 */ /* 0x000ea2000c1e1100 */
[----:B------:R-:W-:Y:S02]  /*53c0*/  LOP3.LUT P3, RZ, R132, 0x1, RZ, 0xc0, !PT ;  /* 0x0000000184ff7812 */ /* 0x000fe4000786c0ff */
[----:B------:R-:W-:Y:S02]  /*53d0*/  SHF.R.U64 R132, R80, 0xa, RZ ;  /* 0x0000000a50847819 */ /* 0x000fe400000012ff */
[----:B0-----:R-:W-:Y:S02]  /*53e0*/  PRMT R226, RZ, 0x7610, R226 ;  /* 0x00007610ffe27816 */ /* 0x001fe400000000e2 */
[----:B------:R-:W-:-:S04]  /*53f0*/  PRMT R201, RZ, 0x7610, R201 ;  /* 0x00007610ffc97816 */ /* 0x000fc800000000c9 */
[----:B------:R0:W2:Y:S01]  /*5400*/  @P0 LDG.E.U8 R226, desc[UR26][R130.64] ;  /* 0x0000001a82e20981 */ /* 0x0000a2000c1e1100 */
[----:B------:R-:W-:Y:S02]  /*5410*/  LOP3.LUT P0, RZ, R132, 0x1, RZ, 0xc0, !PT ;  /* 0x0000000184ff7812 */ /* 0x000fe4000780c0ff */
[----:B------:R-:W-:Y:S01]  /*5420*/  SHF.R.U64 R132, R80, 0x9, RZ ;  /* 0x0000000950847819 */ /* 0x000fe200000012ff */
[----:B------:R1:W2:Y:S01]  /*5430*/  @P4 LDG.E.U8 R201, desc[UR26][R120.64] ;  /* 0x0000001a78c94981 */ /* 0x0002a2000c1e1100 */
[----:B------:R-:W-:Y:S02]  /*5440*/  PRMT R210, RZ, 0x7610, R210 ;  /* 0x00007610ffd27816 */ /* 0x000fe400000000d2 */
[----:B------:R-:W-:Y:S02]  /*5450*/  LOP3.LUT P4, RZ, R132, 0x1, RZ, 0xc0, !PT ;  /* 0x0000000184ff7812 */ /* 0x000fe4000788c0ff */
[----:B------:R-:W-:Y:S02]  /*5460*/  PRMT R185, RZ, 0x7610, R185 ;  /* 0x00007610ffb97816 */ /* 0x000fe400000000b9 */
[----:B------:R-:W-:Y:S01]  /*5470*/  SHF.R.U64 R132, R80, 0x7, RZ ;  /* 0x0000000750847819 */ /* 0x000fe200000012ff */
[----:B------:R-:W2:Y:S01]  /*5480*/  @P5 LDG.E.U8 R210, desc[UR26][R128.64] ;  /* 0x0000001a80d25981 */ /* 0x000ea2000c1e1100 */
[----:B------:R-:W-:-:S02]  /*5490*/  PRMT R190, RZ, 0x7610, R190 ;  /* 0x00007610ffbe7816 */ /* 0x000fc400000000be */
[----:B------:R-:W-:Y:S01]  /*54a0*/  LOP3.LUT P5, RZ, R132, 0x1, RZ, 0xc0, !PT ;  /* 0x0000000184ff7812 */ /* 0x000fe200078ac0ff */
[----:B------:R-:W2:Y:S01]  /*54b0*/  @P3 LDG.E.U8 R185, desc[UR26][R126.64] ;  /* 0x0000001a7eb93981 */ /* 0x000ea2000c1e1100 */
[C---:B0-----:R-:W-:Y:S01]  /*54c0*/  SHF.R.U64 R130, R80.reuse, 0x6, RZ ;  /* 0x0000000650827819 */ /* 0x041fe200000012ff */
[----:B-1----:R-:W-:Y:S01]  /*54d0*/  IMAD R120, R135, 0x39, RZ ;  /* 0x0000003987787824 */ /* 0x002fe200078e02ff */
[----:B------:R-:W-:Y:S01]  /*54e0*/  PRMT R163, RZ, 0x7610, R163 ;  /* 0x00007610ffa37816 */ /* 0x000fe200000000a3 */
[----:B------:R-:W2:Y:S01]  /*54f0*/  @P0 LDG.E.U8 R190, desc[UR26][R124.64] ;  /* 0x0000001a7cbe0981 */ /* 0x000ea2000c1e1100 */
[----:B------:R-:W-:Y:S02]  /*5500*/  SHF.R.U64 R121, R80, 0x5, RZ ;  /* 0x0000000550797819 */ /* 0x000fe400000012ff */
[----:B------:R-:W-:Y:S02]  /*5510*/  IADD3 R146, P3, PT, R144, UR20, RZ ;  /* 0x0000001490927c10 */ /* 0x000fe4000ff7e0ff */
[----:B------:R-:W-:Y:S01]  /*5520*/  LOP3.LUT P6, RZ, R130, 0x1, RZ, 0xc0, !PT ;  /* 0x0000000182ff7812 */ /* 0x000fe200078cc0ff */
[----:B------:R0:W3:Y:S01]  /*5530*/  @P4 LDG.E.U8 R163, desc[UR26][R122.64] ;  /* 0x0000001a7aa34981 */ /* 0x0000e2000c1e1100 */
[----:B------:R-:W-:-:S02]  /*5540*/  LOP3.LUT P0, RZ, R121, 0x1, RZ, 0xc0, !PT ;  /* 0x0000000179ff7812 */ /* 0x000fc4000780c0ff */
[----:B------:R-:W-:Y:S01]  /*5550*/  IADD3.X R137, PT, PT, R145, UR11, RZ, P3, !PT ;  /* 0x0000000b91897c10 */ /* 0x000fe20009ffe4ff */
[----:B------:R-:W-:Y:S01]  /*5560*/  IMAD.IADD R132, R119, 0x1, R146 ;  /* 0x0000000177847824 */ /* 0x000fe200078e0292 */
[----:B------:R-:W-:Y:S02]  /*5570*/  SHF.R.S32.HI R121, RZ, 0x1f, R120 ;  /* 0x0000001fff797819 */ /* 0x000fe40000011478 */
[----:B------:R-:W-:Y:S02]  /*5580*/  IADD3 R130, P3, PT, R120, R146, RZ ;  /* 0x0000009278827210 */ /* 0x000fe40007f7e0ff */
[----:B------:R-:W-:Y:S01]  /*5590*/  PRMT R246, RZ, 0x7610, R246 ;  /* 0x00007610fff67816 */ /* 0x000fe200000000f6 */
[----:B0-----:R-:W-:Y:S01]  /*55a0*/  IMAD R122, R135, 0x3a, RZ ;  /* 0x0000003a877a7824 */ /* 0x001fe200078e02ff */
[C---:B------:R-:W-:Y:S02]  /*55b0*/  SHF.R.U64 R126, R80.reuse, 0x3, RZ ;  /* 0x00000003507e7819 */ /* 0x040fe400000012ff */
[----:B------:R-:W-:Y:S01]  /*55c0*/  SHF.R.U64 R124, R80, 0x4, RZ ;  /* 0x00000004507c7819 */ /* 0x000fe200000012ff */
[----:B------:R-:W-:Y:S01]  /*55d0*/  IMAD.X R131, R121, 0x1, R137, P3 ;  /* 0x0000000179837824 */ /* 0x000fe200018e0689 */
[----:B------:R-:W-:Y:S01]  /*55e0*/  LOP3.LUT P3, RZ, R126, 0x1, RZ, 0xc0, !PT ;  /* 0x000000017eff7812 */ /* 0x000fe2000786c0ff */
[----:B------:R-:W3:Y:S01]  /*55f0*/  @P5 LDG.E.U8 R246, desc[UR26][R132.64] ;  /* 0x0000001a84f65981 */ /* 0x000ee2000c1e1100 */
[----:B------:R-:W-:-:S02]  /*5600*/  SHF.R.S32.HI R123, RZ, 0x1f, R122 ;  /* 0x0000001fff7b7819 */ /* 0x000fc4000001147a */
[-C--:B------:R-:W-:Y:S02]  /*5610*/  IADD3 R126, P5, PT, R122, R146.reuse, RZ ;  /* 0x000000927a7e7210 */ /* 0x080fe40007fbe0ff */
[----:B------:R-:W-:Y:S01]  /*5620*/  LOP3.LUT P4, RZ, R124, 0x1, RZ, 0xc0, !PT ;  /* 0x000000017cff7812 */ /* 0x000fe2000788c0ff */
[----:B------:R-:W-:Y:S01]  /*5630*/  IMAD R124, R135, 0x3c, RZ ;  /* 0x0000003c877c7824 */ /* 0x000fe200078e02ff */
[----:B------:R-:W-:Y:S01]  /*5640*/  PRMT R228, RZ, 0x7610, R228 ;  /* 0x00007610ffe47816 */ /* 0x000fe200000000e4 */
[----:B------:R-:W-:Y:S02]  /*5650*/  IMAD.X R127, R123, 0x1, R137, P5 ;  /* 0x000000017b7f7824 */ /* 0x000fe400028e0689 */
[----:B------:R-:W-:Y:S01]  /*5660*/  IMAD R125, R135, 0x3b, RZ ;  /* 0x0000003b877d7824 */ /* 0x000fe200078e02ff */
[----:B------:R-:W-:Y:S02]  /*5670*/  SHF.R.S32.HI R129, RZ, 0x1f, R124 ;  /* 0x0000001fff817819 */ /* 0x000fe4000001147c */
[----:B------:R-:W-:Y:S01]  /*5680*/  IADD3 R138, P5, PT, R124, R146, RZ ;  /* 0x000000927c8a7210 */ /* 0x000fe20007fbe0ff */
[----:B------:R0:W4:Y:S01]  /*5690*/  @P6 LDG.E.U8 R228, desc[UR26][R130.64] ;  /* 0x0000001a82e46981 */ /* 0x000122000c1e1100 */
[----:B------:R-:W-:-:S03]  /*56a0*/  PRMT R203, RZ, 0x7610, R203 ;  /* 0x00007610ffcb7816 */ /* 0x000fc600000000cb */
[----:B------:R-:W-:Y:S01]  /*56b0*/  IMAD.X R139, R129, 0x1, R137, P5 ;  /* 0x00000001818b7824 */ /* 0x000fe200028e0689 */
[----:B------:R-:W-:Y:S02]  /*56c0*/  IADD3 R164, P5, PT, R125, R146, RZ ;  /* 0x000000927da47210 */ /* 0x000fe40007fbe0ff */
[----:B------:R-:W-:Y:S01]  /*56d0*/  PRMT R212, RZ, 0x7610, R212 ;  /* 0x00007610ffd47816 */ /* 0x000fe200000000d4 */
[----:B------:R1:W4:Y:S01]  /*56e0*/  @P0 LDG.E.U8 R203, desc[UR26][R126.64] ;  /* 0x0000001a7ecb0981 */ /* 0x000322000c1e1100 */
[----:B0-----:R-:W-:Y:S02]  /*56f0*/  SHF.R.S32.HI R130, RZ, 0x1f, R125 ;  /* 0x0000001fff827819 */ /* 0x001fe4000001147d */
[----:B------:R-:W-:Y:S02]  /*5700*/  SHF.R.U64 R131, R80, 0x8, RZ ;  /* 0x0000000850837819 */ /* 0x000fe400000012ff */
[----:B------:R-:W-:Y:S01]  /*5710*/  PRMT R183, RZ, 0x7610, R183 ;  /* 0x00007610ffb77816 */ /* 0x000fe200000000b7 */
[----:B------:R-:W-:Y:S01]  /*5720*/  IMAD.X R165, R130, 0x1, R137, P5 ;  /* 0x0000000182a57824 */ /* 0x000fe200028e0689 */
[----:B------:R-:W-:Y:S01]  /*5730*/  LOP3.LUT P5, RZ, R131, 0x1, RZ, 0xc0, !PT ;  /* 0x0000000183ff7812 */ /* 0x000fe200078ac0ff */
[----:B------:R-:W-:Y:S01]  /*5740*/  IMAD R131, R135, 0x3d, RZ ;  /* 0x0000003d87837824 */ /* 0x000fe200078e02ff */
[----:B-1----:R-:W-:-:S02]  /*5750*/  SHF.R.U64 R127, R80, 0x2, RZ ;  /* 0x00000002507f7819 */ /* 0x002fc400000012ff */
[----:B------:R-:W4:Y:S02]  /*5760*/  @P4 LDG.E.U8 R212, desc[UR26][R164.64] ;  /* 0x0000001aa4d44981 */ /* 0x000f24000c1e1100 */
[----:B------:R-:W-:Y:S02]  /*5770*/  LOP3.LUT P4, RZ, R127, 0x1, RZ, 0xc0, !PT ;  /* 0x000000017fff7812 */ /* 0x000fe4000788c0ff */
[----:B------:R0:W4:Y:S01]  /*5780*/  @P3 LDG.E.U8 R183, desc[UR26][R138.64] ;  /* 0x0000001a8ab73981 */ /* 0x000122000c1e1100 */
[----:B------:R-:W-:Y:S02]  /*5790*/  SHF.R.S32.HI R132, RZ, 0x1f, R131 ;  /* 0x0000001fff847819 */ /* 0x000fe40000011483 */
[----:B------:R-:W-:Y:S02]  /*57a0*/  IADD3 R126, P3, PT, R131, R146, RZ ;  /* 0x00000092837e7210 */ /* 0x000fe40007f7e0ff */
[----:B------:R-:W-:Y:S02]  /*57b0*/  SHF.R.U64 R133, R80, 0x1, RZ ;  /* 0x0000000150857819 */ /* 0x000fe400000012ff */
[----:B------:R-:W-:Y:S01]  /*57c0*/  PRMT R196, RZ, 0x7610, R196 ;  /* 0x00007610ffc47816 */ /* 0x000fe200000000c4 */
[----:B------:R-:W-:Y:S01]  /*57d0*/  IMAD.X R127, R132, 0x1, R137, P3 ;  /* 0x00000001847f7824 */ /* 0x000fe200018e0689 */
[----:B------:R-:W-:Y:S01]  /*57e0*/  LOP3.LUT P3, RZ, R133, 0x1, RZ, 0xc0, !PT ;  /* 0x0000000185ff7812 */ /* 0x000fe2000786c0ff */
[----:B------:R-:W-:-:S02]  /*57f0*/  IMAD R133, R135, 0x3e, RZ ;  /* 0x0000003e87857824 */ /* 0x000fc400078e02ff */
[----:B------:R-:W-:Y:S01]  /*5800*/  VIADD R128, R205, 0x3f ;  /* 0x0000003fcd807836 */ /* 0x000fe20000000000 */
[----:B------:R1:W5:Y:S01]  /*5810*/  @P4 LDG.E.U8 R196, desc[UR26][R126.64] ;  /* 0x0000001a7ec44981 */ /* 0x000362000c1e1100 */
[----:B------:R-:W-:Y:S01]  /*5820*/  IMAD R135, R135, 0x3f, RZ ;  /* 0x0000003f87877824 */ /* 0x000fe200078e02ff */
[----:B------:R-:W-:Y:S02]  /*5830*/  SHF.R.S32.HI R134, RZ, 0x1f, R133 ;  /* 0x0000001fff867819 */ /* 0x000fe40000011485 */
[----:B0-----:R-:W-:Y:S02]  /*5840*/  IADD3 R138, P4, PT, R133, R146, RZ ;  /* 0x00000092858a7210 */ /* 0x001fe40007f9e0ff */
[----:B------:R-:W-:Y:S02]  /*5850*/  ISETP.GT.AND P0, PT, R128, 0x3f, PT ;  /* 0x0000003f8000780c */ /* 0x000fe40003f04270 */
[----:B------:R-:W-:Y:S01]  /*5860*/  SHF.R.S32.HI R136, RZ, 0x1f, R135 ;  /* 0x0000001fff887819 */ /* 0x000fe20000011487 */
[----:B------:R-:W-:Y:S01]  /*5870*/  IMAD.X R139, R134, 0x1, R137, P4 ;  /* 0x00000001868b7824 */ /* 0x000fe200020e0689 */
[----:B------:R-:W-:-:S02]  /*5880*/  ISETP.LT.AND P0, PT, R4, R205, P0 ;  /* 0x000000cd0400720c */ /* 0x000fc40000701270 */
[----:B-1----:R-:W-:Y:S02]  /*5890*/  IADD3 R126, P4, PT, R135, R146, RZ ;  /* 0x00000092877e7210 */ /* 0x002fe40007f9e0ff */
[----:B------:R-:W-:Y:S02]  /*58a0*/  PRMT R198, RZ, 0x7610, R198 ;  /* 0x00007610ffc67816 */ /* 0x000fe400000000c6 */
[----:B------:R-:W-:Y:S01]  /*58b0*/  PRMT R173, RZ, 0x7610, R173 ;  /* 0x00007610ffad7816 */ /* 0x000fe200000000ad */
[----:B------:R-:W-:Y:S01]  /*58c0*/  IMAD.X R127, R136, 0x1, R137, P4 ;  /* 0x00000001887f7824 */ /* 0x000fe200020e0689 */
[----:B------:R-:W-:Y:S02]  /*58d0*/  PRMT R188, RZ, 0x7610, R188 ;  /* 0x00007610ffbc7816 */ /* 0x000fe400000000bc */
[----:B------:R-:W-:Y:S02]  /*58e0*/  PRMT R80, RZ, 0x7610, R80 ;  /* 0x00007610ff507816 */ /* 0x000fe40000000050 */
[----:B------:R-:W-:Y:S01]  /*58f0*/  PRMT R158, RZ, 0x7610, R158 ;  /* 0x00007610ff9e7816 */ /* 0x000fe2000000009e */
[----:B------:R0:W5:Y:S01]  /*5900*/  @!P2 LDG.E.U8 R198, desc[UR26][R126.64] ;  /* 0x0000001a7ec6a981 */ /* 0x000162000c1e1100 */
[----:B------:R-:W-:-:S02]  /*5910*/  PRMT R160, RZ, 0x7610, R160 ;  /* 0x00007610ffa07816 */ /* 0x000fc400000000a0 */
[----:B------:R-:W-:Y:S01]  /*5920*/  PRMT R162, RZ, 0x7610, R162 ;  /* 0x00007610ffa27816 */ /* 0x000fe200000000a2 */
[----:B------:R1:W5:Y:S01]  /*5930*/  @P3 LDG.E.U8 R173, desc[UR26][R138.64] ;  /* 0x0000001a8aad3981 */ /* 0x000362000c1e1100 */
[----:B------:R-:W-:Y:S02]  /*5940*/  PRMT R164, RZ, 0x7610, R164 ;  /* 0x00007610ffa47816 */ /* 0x000fe400000000a4 */
[----:B------:R-:W-:Y:S02]  /*5950*/  PRMT R166, RZ, 0x7610, R166 ;  /* 0x00007610ffa67816 */ /* 0x000fe400000000a6 */
[----:B------:R-:W-:Y:S02]  /*5960*/  PRMT R168, RZ, 0x7610, R168 ;  /* 0x00007610ffa87816 */ /* 0x000fe400000000a8 */
[----:B------:R-:W-:Y:S02]  /*5970*/  PRMT R170, RZ, 0x7610, R170 ;  /* 0x00007610ffaa7816 */ /* 0x000fe400000000aa */
[----:B------:R-:W-:-:S02]  /*5980*/  PRMT R172, RZ, 0x7610, R172 ;  /* 0x00007610ffac7816 */ /* 0x000fc400000000ac */
[----:B------:R-:W-:Y:S02]  /*5990*/  PRMT R174, RZ, 0x7610, R174 ;  /* 0x00007610ffae7816 */ /* 0x000fe400000000ae */
        /* <DEDUP_REMOVED lines=13> */
[----:B------:R-:W-:Y:S01]  /*5a70*/  PRMT R221, RZ, 0x7610, R221 ;  /* 0x00007610ffdd7816 */ /* 0x000fe200000000dd */
[----:B------:R-:W-:Y:S01]  /*5a80*/  @P0 IMAD.MOV.U32 R156, RZ, RZ, R244 ;  /* 0x000000ffff9c0224 */ /* 0x000fe200078e00f4 */
[----:B------:R-:W-:Y:S01]  /*5a90*/  PRMT R223, RZ, 0x7610, R223 ;  /* 0x00007610ffdf7816 */ /* 0x000fe200000000df */
[----:B------:R-:W-:Y:S01]  /*5aa0*/  @P0 IMAD.MOV.U32 R154, RZ, RZ, R48 ;  /* 0x000000ffff9a0224 */ /* 0x000fe200078e0030 */
[----:B0-----:R-:W-:Y:S01]  /*5ab0*/  PRMT R126, RZ, 0x7610, R126 ;  /* 0x00007610ff7e7816 */ /* 0x001fe2000000007e */
[----:B------:R-:W-:Y:S01]  /*5ac0*/  @P0 IMAD.MOV.U32 R152, RZ, RZ, R28 ;  /* 0x000000ffff980224 */ /* 0x000fe200078e001c */
[----:B------:R-:W-:Y:S01]  /*5ad0*/  PRMT R127, RZ, 0x7610, R127 ;  /* 0x00007610ff7f7816 */ /* 0x000fe2000000007f */
[----:B------:R-:W-:Y:S01]  /*5ae0*/  @P0 IMAD.MOV.U32 R150, RZ, RZ, R54 ;  /* 0x000000ffff960224 */ /* 0x000fe200078e0036 */
[----:B------:R-:W-:Y:S01]  /*5af0*/  PRMT R225, RZ, 0x7610, R225 ;  /* 0x00007610ffe17816 */ /* 0x000fe200000000e1 */
[----:B------:R-:W-:Y:S01]  /*5b00*/  @P0 IMAD.MOV.U32 R148, RZ, RZ, R78 ;  /* 0x000000ffff940224 */ /* 0x000fe200078e004e */
[----:B------:R-:W-:Y:S01]  /*5b10*/  PRMT R227, RZ, 0x7610, R227 ;  /* 0x00007610ffe37816 */ /* 0x000fe200000000e3 */
[----:B------:R-:W-:Y:S01]  /*5b20*/  @P0 IMAD.MOV.U32 R146, RZ, RZ, R58 ;  /* 0x000000ffff920224 */ /* 0x000fe200078e003a */
[----:B------:R-:W-:Y:S01]  /*5b30*/  PRMT R229, RZ, 0x7610, R229 ;  /* 0x00007610ffe57816 */ /* 0x000fe200000000e5 */
[----:B------:R0:W5:Y:S01]  /*5b40*/  @P5 LDG.E.U8 R188, desc[UR26][R140.64] ;  /* 0x0000001a8cbc5981 */ /* 0x000162000c1e1100 */
[----:B------:R-:W-:-:S02]  /*5b50*/  PRMT R231, RZ, 0x7610, R231 ;  /* 0x00007610ffe77816 */ /* 0x000fc400000000e7 */
[----:B------:R-:W-:Y:S01]  /*5b60*/  PRMT R233, RZ, 0x7610, R233 ;  /* 0x00007610ffe97816 */ /* 0x000fe200000000e9 */
[----:B------:R-:W5:Y:S04]  /*5b70*/  @P0 LDG.E.U8 R80, desc[UR26][R6.64] ;  /* 0x0000001a06500981 */ /* 0x000f68000c1e1100 */
        /* <DEDUP_REMOVED lines=30> */
[----:B------:R-:W5:Y:S01]  /*5d60*/  @P0 LDG.E.U8 R233, desc[UR26][R146.64] ;  /* 0x0000001a92e90981 */ /* 0x000f62000c1e1100 */
[----:B------:R-:W-:-:S04]  /*5d70*/  @!UP1 UIADD3 UR4, UPT, UPT, -UR7, 0x100000, URZ ;  /* 0x0010000007049890 */ /* 0x000fc8000fffe1ff */
[----:B------:R-:W-:Y:S02]  /*5d80*/  @!UP1 USHF.L.U32 UR5, UR4, 0xb, URZ ;  /* 0x0000000b04059899 */ /* 0x000fe400080006ff */
[----:B------:R-:W-:Y:S01]  /*5d90*/  @!UP1 USHF.L.U32 UR4, UR4, 0x1, URZ ;  /* 0x0000000104049899 */ /* 0x000fe200080006ff */
[----:B------:R-:W-:Y:S01]  /*5da0*/  VOTEU.ALL UP1, P1 ;  /* 0x0000000000ff7886 */ /* 0x000fe20000820000 */
[C---:B------:R-:W-:Y:S02]  /*5db0*/  LOP3.LUT R137, R3.reuse, 0x10, RZ, 0x3c, !PT ;  /* 0x0000001003897812 */ /* 0x040fe400078e3cff */
[C---:B-1----:R-:W-:Y:S02]  /*5dc0*/  LOP3.LUT R138, R3.reuse, 0x20, RZ, 0x3c, !PT ;  /* 0x00000020038a7812 */ /* 0x042fe400078e3cff */
[C---:B------:R-:W-:Y:S02]  /*5dd0*/  LOP3.LUT R139, R3.reuse, 0x30, RZ, 0x3c, !PT ;  /* 0x00000030038b7812 */ /* 0x040fe400078e3cff */
[----:B0-----:R-:W-:-:S04]  /*5de0*/  LOP3.LUT R140, R3, 0x40, RZ, 0x3c, !PT ;  /* 0x00000040038c7812 */ /* 0x001fc800078e3cff */
[----:B------:R0:W1:Y:S01]  /*5df0*/  @!UP1 SYNCS.EXCH.64 URZ, [UR13+0x6008], UR4 ;  /* 0x006008040dff95b2 */ /* 0x0000620008000100 */
[----:B--2---:R-:W-:Y:S01]  /*5e00*/  STS.U8 [R3+UR13+0x400], R248 ;  /* 0x000400f803007988 */ /* 0x004fe2000800000d */
[----:B------:R-:W-:-:S03]  /*5e10*/  LOP3.LUT R141, R3, 0x50, RZ, 0x3c, !PT ;  /* 0x00000050038d7812 */ /* 0x000fc600078e3cff */
[----:B------:R-:W-:Y:S04]  /*5e20*/  STS.U8 [R3+UR13+0x800], R250 ;  /* 0x000800fa03007988 */ /* 0x000fe8000800000d */
[----:B------:R-:W-:Y:S04]  /*5e30*/  STS.U8 [R3+UR13+0xc00], R252 ;  /* 0x000c00fc03007988 */ /* 0x000fe8000800000d */
[----:B------:R-:W-:Y:S04]  /*5e40*/  STS.U8 [R3+UR13+0x1000], R217 ;  /* 0x001000d903007988 */ /* 0x000fe8000800000d */
[----:B------:R-:W-:Y:S04]  /*5e50*/  STS.U8 [R3+UR13+0x1400], R240 ;  /* 0x001400f003007988 */ /* 0x000fe8000800000d */
[----:B------:R-:W-:Y:S04]  /*5e60*/  STS.U8 [R3+UR13+0x1800], R242 ;  /* 0x001800f203007988 */ /* 0x000fe8000800000d */
[----:B------:R-:W-:Y:S04]  /*5e70*/  STS.U8 [R3+UR13], R230 ;  /* 0x000000e603007988 */ /* 0x000fe8000800000d */
[----:B---3--:R-:W-:Y:S04]  /*5e80*/  STS.U8 [R3+UR13+0x1c00], R246 ;  /* 0x001c00f603007988 */ /* 0x008fe8000800000d */
[----:B------:R-:W-:Y:S04]  /*5e90*/  STS.U8 [R137+UR13+0x80], R232 ;  /* 0x000080e889007988 */ /* 0x000fe8000800000d */
[----:B------:R-:W-:Y:S04]  /*5ea0*/  STS.U8 [R137+UR13+0x480], R234 ;  /* 0x000480ea89007988 */ /* 0x000fe8000800000d */
[----:B------:R-:W-:Y:S04]  /*5eb0*/  STS.U8 [R137+UR13+0x880], R236 ;  /* 0x000880ec89007988 */ /* 0x000fe8000800000d */
[----:B------:R-:W-:Y:S04]  /*5ec0*/  STS.U8 [R137+UR13+0xc80], R238 ;  /* 0x000c80ee89007988 */ /* 0x000fe8000800000d */
[----:B------:R-:W-:Y:S04]  /*5ed0*/  STS.U8 [R137+UR13+0x1080], R222 ;  /* 0x001080de89007988 */ /* 0x000fe8000800000d */
[----:B------:R-:W-:Y:S04]  /*5ee0*/  STS.U8 [R137+UR13+0x1480], R224 ;  /* 0x001480e089007988 */ /* 0x000fe8000800000d */
[----:B------:R-:W-:Y:S04]  /*5ef0*/  STS.U8 [R137+UR13+0x1880], R226 ;  /* 0x001880e289007988 */ /* 0x000fe8000800000d */
[----:B----4-:R-:W-:Y:S04]  /*5f00*/  STS.U8 [R137+UR13+0x1c80], R228 ;  /* 0x001c80e489007988 */ /* 0x010fe8000800000d */
[----:B------:R-:W-:Y:S04]  /*5f10*/  STS.U8 [R138+UR13+0x100], R207 ;  /* 0x000100cf8a007988 */ /* 0x000fe8000800000d */
        /* <DEDUP_REMOVED lines=11> */
[----:B------:R2:W-:Y:S04]  /*5fd0*/  STS.U8 [R139+UR13+0x1180], R142 ;  /* 0x0011808e8b007988 */ /* 0x0005e8000800000d */
[----:B------:R-:W-:Y:S04]  /*5fe0*/  STS.U8 [R139+UR13+0x1580], R208 ;  /* 0x001580d08b007988 */ /* 0x000fe8000800000d */
[----:B------:R-:W-:Y:S01]  /*5ff0*/  STS.U8 [R139+UR13+0x1980], R210 ;  /* 0x001980d28b007988 */ /* 0x000fe2000800000d */
[----:B--2---:R-:W-:-:S03]  /*6000*/  LOP3.LUT R142, R3, 0x60, RZ, 0x3c, !PT ;  /* 0x00000060038e7812 */ /* 0x004fc600078e3cff */
[----:B------:R-:W-:Y:S04]  /*6010*/  STS.U8 [R139+UR13+0x1d80], R212 ;  /* 0x001d80d48b007988 */ /* 0x000fe8000800000d */
[----:B------:R2:W-:Y:S04]  /*6020*/  STS.U8 [R140+UR13+0x1200], R143 ;  /* 0x0012008f8c007988 */ /* 0x0005e8000800000d */
[----:B-----5:R0:W-:Y:S04]  /*6030*/  STS.U8 [R140+UR13+0x200], R189 ;  /* 0x000200bd8c007988 */ /* 0x0201e8000800000d */
[----:B------:R0:W-:Y:S01]  /*6040*/  STS.U8 [R140+UR13+0x600], R191 ;  /* 0x000600bf8c007988 */ /* 0x0001e2000800000d */
[----:B--2---:R-:W-:-:S03]  /*6050*/  LOP3.LUT R143, R3, 0x70, RZ, 0x3c, !PT ;  /* 0x00000070038f7812 */ /* 0x004fc600078e3cff */
[----:B------:R0:W-:Y:S04]  /*6060*/  STS.U8 [R140+UR13+0xa00], R193 ;  /* 0x000a00c18c007988 */ /* 0x0001e8000800000d */
        /* <DEDUP_REMOVED lines=59> */
[----:B------:R0:W-:Y:S01]  /*6420*/  STS.U8 [R139+UR13+0x4f80], R233 ;  /* 0x004f80e98b007988 */ /* 0x0001e2000800000d */
[----:B-1----:R1:W-:Y:S06]  /*6430*/  MEMBAR.ALL.CTA ;  /* 0x0000000000007992 */ /* 0x0023ec0000008000 */
[----:B-1----:R-:W1:Y:S02]  /*6440*/  FENCE.VIEW.ASYNC.S ;  /* 0x00000000000073c6 */ /* 0x002e640000000000 */
[----:B-1----:R-:W-:Y:S01]  /*6450*/  BAR.SYNC.DEFER_BLOCKING 0x0 ;  /* 0x0000000000007b1d */ /* 0x002fe20000010000 */
[----:B------:R-:W-:-:S04]  /*6460*/  ISETP.NE.U32.AND P0, PT, RZ, UR8, PT ;  /* 0x00000008ff007c0c */ /* 0x000fc8000bf05070 */
[C---:B------:R-:W-:Y:S02]  /*6470*/  ISETP.LT.OR P2, PT, R128.reuse, 0x40, P0 ;  /* 0x000000408000780c */ /* 0x040fe40000741670 */
[----:B------:R-:W-:-:S11]  /*6480*/  ISETP.GE.AND P3, PT, R128, 0x80, PT ;  /* 0x000000808000780c */ /* 0x000fd60003f66270 */
[----:B0-----:R-:W-:Y:S05]  /*6490*/  @P2 BRA `(.L_x_6) ;  /* 0x0000000000682947 */ /* 0x001fea0003800000 */
[----:B------:R-:W-:Y:S02]  /*64a0*/  UIADD3 UR4, UPT, UPT, UR13, 0x4000, URZ ;  /* 0x000040000d047890 */ /* 0x000fe4000fffe0ff */
[----:B------:R-:W-:Y:S02]  /*64b0*/  USHF.R.U32.HI UR6, URZ, 0x4, UR13 ;  /* 0x00000004ff067899 */ /* 0x000fe4000801160d */
[----:B------:R-:W-:Y:S02]  /*64c0*/  USHF.R.U32.HI UR4, URZ, 0x4, UR4 ;  /* 0x00000004ff047899 */ /* 0x000fe40008011604 */
[----:B------:R-:W-:Y:S02]  /*64d0*/  USGXT.U32 UR6, UR6, 0xe ;  /* 0x0000000e0606789a */ /* 0x000fe40008000000 */
[----:B------:R-:W-:Y:S01]  /*64e0*/  USGXT.U32 UR8, UR4, 0xe ;  /* 0x0000000e0408789a */ /* 0x000fe20008000000 */
[----:B------:R-:W-:Y:S01]  /*64f0*/  UMOV UR16, 0x100 ;  /* 0x0000010000107882 */ /* 0x000fe20000000000 */
[----:B------:R-:W-:Y:S01]  /*6500*/  UMOV UR17, 0x40004040 ;  /* 0x4000404000117882 */ /* 0x000fe20000000000 */
[----:B------:R-:W-:Y:S01]  /*6510*/  UMOV UR18, 0xfffffffe ;  /* 0xfffffffe00127882 */ /* 0x000fe20000000000 */
[----:B------:R-:W-:Y:S01]  /*6520*/  UMOV UR19, 0x7fffbfdf ;  /* 0x7fffbfdf00137882 */ /* 0x000fe20000000000 */
[----:B------:R-:W-:Y:S01]  /*6530*/  UMOV UR7, URZ ;  /* 0x000000ff00077c82 */ /* 0x000fe20008000000 */
[----:B------:R-:W-:Y:S01]  /*6540*/  UMOV UR9, URZ ;  /* 0x000000ff00097c82 */ /* 0x000fe20008000000 */
[----:B------:R-:W-:-:S02]  /*6550*/  UIADD3.64 UR16, UPT, UPT, UR6, UR16, URZ ;  /* 0x0000001006107297 */ /* 0x000fc4000fffe0ff */
[----:B------:R-:W-:Y:S01]  /*6560*/  UIADD3.64 UR18, UPT, UPT, UR8, -UR18, URZ ;  /* 0x8000001208127297 */ /* 0x000fe2000fffe0ff */
[----:B------:R-:W-:Y:S01]  /*6570*/  UMOV UR22, 0x0 ;  /* 0x0000000000167882 */ /* 0x000fe20000000000 */
[----:B------:R-:W-:Y:S01]  /*6580*/  UMOV UR23, 0x8108010 ;  /* 0x0810801000177882 */ /* 0x000fe20000000000 */
[----:B------:R-:W-:Y:S01]  /*6590*/  UMOV UR4, UR10 ;  /* 0x0000000a00047c82 */ /* 0x000fe20008000000 */
[----:B------:R-:W-:Y:S01]  /*65a0*/  UMOV UR5, URZ ;  /* 0x000000ff00057c82 */ /* 0x000fe20008000000 */
[----:B------:R-:W-:Y:S01]  /*65b0*/  UMOV UR7, 0x40004040 ;  /* 0x4000404000077882 */ /* 0x000fe20000000000 */
[----:B------:R-:W-:Y:S01]  /*65c0*/  UMOV UR9, 0x80004020 ;  /* 0x8000402000097882 */ /* 0x000fe20000000000 */
[----:B------:R-:W-:Y:S01]  /*65d0*/  UMOV UR24, 0x0 ;  /* 0x0000000000187882 */ /* 0x000fe20000000000 */
[----:B------:R-:W-:Y:S01]  /*65e0*/  UMOV UR25, 0x8108010 ;  /* 0x0810801000197882 */ /* 0x000fe20000000000 */
[----:B------:R-:W-:Y:S01]  /*65f0*/  UMOV UR4, UR4 ;  /* 0x0000000400047c82 */ /* 0x000fe20008000000 */
[----:B------:R0:W-:Y:S01]  /*6600*/  UTCQMMA gdesc[UR6], gdesc[UR8], tmem[UR12], tmem[UR22], idesc[UR23], !UPT ;  /* 0x00ff1608060075ea */ /* 0x0001e2000f80030c */
[----:B------:R0:W-:Y:S01]  /*6610*/  UTCQMMA gdesc[UR16], gdesc[UR18], tmem[UR12], tmem[UR24], idesc[UR25], UPT ;  /* 0x00ff1812100075ea */ /* 0x0001e2000b80030c */
[----:B------:R0:W-:Y:S01]  /*6620*/  UTCBAR [UR4], URZ ;  /* 0x000000ff040073e9 */ /* 0x0001e200080000ff */
[----:B------:R-:W-:Y:S01]  /*6630*/  NOP ;  /* 0x0000000000007918 */ /* 0x000fe20000000000 */
.L_x_6:
[----:B0-----:R-:W-:Y:S01]  /*6640*/  UMOV UR8, URZ ;  /* 0x000000ff00087c82 */ /* 0x001fe20008000000 */
[----:B------:R-:W-:Y:S05]  /*6650*/  @!P3 BRA `(.L_x_7) ;  /* 0x0000002800c4b947 */ /* 0x000fea0003800000 */
[----:B------:R-:W0:Y:S01]  /*6660*/  LDCU.64 UR30, c[0x0][0x3a8] ;  /* 0x00007500ff1e77ac */ /* 0x000e220008000a00 */
[----:B------:R-:W-:Y:S01]  /*6670*/  SHF.R.S32.HI R127, RZ, 0x1f, R128 ;  /* 0x0000001fff7f7819 */ /* 0x000fe20000011480 */
[----:B------:R-:W-:Y:S01]  /*6680*/  IMAD.U32 R159, RZ, RZ, UR20 ;  /* 0x00000014ff9f7e24 */ /* 0x000fe2000f8e00ff */
[----:B------:R-:W-:Y:S02]  /*6690*/  UIADD3 UR5, UPT, UPT, UR13, 0x5000, URZ ;  /* 0x000050000d057890 */ /* 0x000fe4000fffe0ff */
[----:B------:R-:W-:Y:S01]  /*66a0*/  LEA.HI R127, R127, R128, RZ, 0x6 ;  /* 0x000000807f7f7211 */ /* 0x000fe200078f30ff */
[----:B------:R-:W-:Y:S02]  /*66b0*/  UIADD3 UR4, UPT, UPT, UR13, 0x2000, URZ ;  /* 0x000020000d047890 */ /* 0x000fe4000fffe0ff */
[----:B------:R-:W-:Y:S01]  /*66c0*/  USHF.R.U32.HI UR5, URZ, 0x4, UR5 ;  /* 0x00000004ff057899 */ /* 0x000fe20008011605 */
[----:B------:R-:W-:Y:S01]  /*66d0*/  SHF.R.S32.HI R127, RZ, 0x6, R127 ;  /* 0x00000006ff7f7819 */ /* 0x000fe2000001147f */
[----:B------:R-:W-:-:S02]  /*66e0*/  USHF.R.U32.HI UR4, URZ, 0x4, UR4 ;  /* 0x00000004ff047899 */ /* 0x000fc40008011604 */
[----:B------:R-:W-:Y:S01]  /*66f0*/  USGXT.U32 UR6, UR5, 0xe ;  /* 0x0000000e0506789a */ /* 0x000fe20008000000 */
[----:B------:R-:W-:Y:S01]  /*6700*/  VIMNMX R127, PT, PT, R127, 0x2, !PT ;  /* 0x000000027f7f7848 */ /* 0x000fe20007fe0100 */
[----:B------:R-:W-:Y:S01]  /*6710*/  USGXT.U32 UR4, UR4, 0xe ;  /* 0x0000000e0404789a */ /* 0x000fe20008000000 */
[----:B------:R-:W-:Y:S01]  /*6720*/  UMOV UR16, 0x100 ;  /* 0x0000010000107882 */ /* 0x000fe20000000000 */
[----:B------:R-:W-:Y:S01]  /*6730*/  UMOV UR17, 0x40004040 ;  /* 0x4000404000117882 */ /* 0x000fe20000000000 */
[----:B0-----:R-:W-:Y:S01]  /*6740*/  USHF.L.U32 UR29, UR30, 0x6, URZ ;  /* 0x000000061e1d7899 */ /* 0x001fe200080006ff */
[----:B------:R-:W-:Y:S01]  /*6750*/  VIADD R127, R127, 0xffffffff ;  /* 0xffffffff7f7f7836 */ /* 0x000fe20000000000 */
[----:B------:R-:W-:Y:S01]  /*6760*/  UMOV UR18, 0xfffffffe ;  /* 0xfffffffe00127882 */ /* 0x000fe20000000000 */
[----:B------:R-:W-:Y:S01]  /*6770*/  UMOV UR19, 0x7fffbfdf ;  /* 0x7fffbfdf00137882 */ /* 0x000fe20000000000 */
[----:B------:R-:W-:Y:S02]  /*6780*/  USHF.R.S32.HI UR8, URZ, 0x1f, UR29 ;  /* 0x0000001fff087899 */ /* 0x000fe4000801141d */
[----:B------:R-:W-:Y:S01]  /*6790*/  R2UR UR32, R127 ;  /* 0x000000007f2072ca */ /* 0x000fe200000e0000 */
[----:B------:R-:W-:Y:S01]  /*67a0*/  UMOV UR5, URZ ;  /* 0x000000ff00057c82 */ /* 0x000fe20008000000 */
[----:B------:R-:W-:Y:S01]  /*67b0*/  IADD3 R144, P2, P3, R144, UR29, R159 ;  /* 0x0000001d90907c10 */ /* 0x000fe2000fb5e09f */
[----:B------:R-:W-:Y:S01]  /*67c0*/  UMOV UR7, URZ ;  /* 0x000000ff00077c82 */ /* 0x000fe20008000000 */
[----:B------:R-:W-:Y:S01]  /*67d0*/  IMAD.U32 R34, RZ, RZ, UR8 ;  /* 0x00000008ff227e24 */ /* 0x000fe2000f8e00ff */
[----:B------:R-:W0:Y:S04]  /*67e0*/  LDCU UR33, c[0x0][0x3a8] ;  /* 0x00007500ff2177ac */ /* 0x000e280008000800 */
[----:B------:R-:W-:Y:S01]  /*67f0*/  IADD3.X R145, PT, PT, R145, UR11, R34, P2, P3 ;  /* 0x0000000b91917c10 */ /* 0x000fe200097e6422 */
[----:B------:R-:W-:Y:S01]  /*6800*/  IMAD.MOV.U32 R34, RZ, RZ, RZ ;  /* 0x000000ffff227224 */ /* 0x000fe200078e00ff */
[----:B------:R-:W-:-:S02]  /*6810*/  USHF.L.U32 UR15, UR31, 0x6, URZ ;  /* 0x000000061f0f7899 */ /* 0x000fc400080006ff */
[----:B------:R-:W-:Y:S02]  /*6820*/  UIADD3.64 UR16, UPT, UPT, UR4, UR16, URZ ;  /* 0x0000001004107297 */ /* 0x000fe4000fffe0ff */
[----:B------:R-:W-:Y:S01]  /*6830*/  UIADD3.64 UR18, UPT, UPT, UR6, -UR18, URZ ;  /* 0x8000001206127297 */ /* 0x000fe2000fffe0ff */
[----:B------:R-:W-:Y:S01]  /*6840*/  UMOV UR28, 0x1 ;  /* 0x00000001001c7882 */ /* 0x000fe20000000000 */
[----:B------:R-:W-:-:S10]  /*6850*/  UMOV UR9, URZ ;  /* 0x000000ff00097c82 */ /* 0x000fd40008000000 */
.L_x_10:
[----:B------:R-:W-:Y:S01]  /*6860*/  IMAD.U32 R34, R34, -0x80000000, RZ ;  /* 0x8000000022227824 */ /* 0x000fe200078e00ff */
[----:B------:R-:W-:Y:S01]  /*6870*/  USHF.L.U32 UR8, UR30, 0x1, URZ ;  /* 0x000000011e087899 */ /* 0x000fe200080006ff */
[C---:B------:R-:W-:Y:S01]  /*6880*/  ISETP.GT.AND P3, PT, R55.reuse, 0x1, PT ;  /* 0x000000013700780c */ /* 0x040fe20003f64270 */
[----:B------:R-:W-:Y:S01]  /*6890*/  UIMAD UR11, UR30, 0x3, URZ ;  /* 0x000000031e0b78a4 */ /* 0x000fe2000f8e02ff */
[----:B------:R-:W1:Y:S01]  /*68a0*/  SYNCS.PHASECHK.TRANS64.TRYWAIT P5, [UR10], R34 ;  /* 0x00000022ff0075a7 */ /* 0x000e6200080a110a */
[----:B------:R-:W-:Y:S01]  /*68b0*/  USHF.L.U32 UR20, UR30, 0x2, URZ ;  /* 0x000000021e147899 */ /* 0x000fe200080006ff */
[----:B------:R-:W-:Y:S01]  /*68c0*/  ISETP.GT.AND P2, PT, R55, 0x2, PT ;  /* 0x000000023700780c */ /* 0x000fe20003f44270 */
[----:B------:R-:W-:Y:S01]  /*68d0*/  UIMAD UR21, UR30, 0x5, URZ ;  /* 0x000000051e1578a4 */ /* 0x000fe2000f8e02ff */
[----:B0-----:R-:W-:Y:S01]  /*68e0*/  IADD3 R160, P4, PT, R144, UR33, RZ ;  /* 0x0000002190a07c10 */ /* 0x001fe2000ff9e0ff */
[----:B-1----:R-:W-:-:S12]  /*68f0*/  @!P5 BRA `(.L_x_8) ;  /* 0x0000004800f4d947 */ /* 0x002fd80003800000 */
.L_x_16:
[----:B------:R-:W-:Y:S02]  /*6900*/  USHF.R.S32.HI UR10, URZ, 0x1f, UR8 ;  /* 0x0000001fff0a7899 */ /* 0x000fe40008011408 */
[C---:B------:R-:W-:Y:S01]  /*6910*/  IADD3 R158, P5, PT, R144.reuse, UR8, RZ ;  /* 0x00000008909e7c10 */ /* 0x040fe2000ffbe0ff */
[----:B------:R-:W-:Y:S01]  /*6920*/  IMAD.X R161, R5, 0x1, R145, P4 ;  /* 0x0000000105a17824 */ /* 0x000fe200020e0691 */
[----:B------:R-:W-:Y:S01]  /*6930*/  ISETP.GT.AND P4, PT, R55, 0x3, PT ;  /* 0x000000033700780c */ /* 0x000fe20003f84270 */
[----:B------:R-:W-:Y:S01]  /*6940*/  USHF.R.S32.HI UR8, URZ, 0x1f, UR11 ;  /* 0x0000001fff087899 */ /* 0x000fe2000801140b */
[----:B------:R-:W-:Y:S02]  /*6950*/  PRMT R240, RZ, 0x7610, R240 ;  /* 0x00007610fff07816 */ /* 0x000fe400000000f0 */
[----:B------:R-:W-:Y:S02]  /*6960*/  IADD3.X R159, PT, PT, R145, UR10, RZ, P5, !PT ;  /* 0x0000000a919f7c10 */ /* 0x000fe4000affe4ff */
[----:B------:R-:W-:-:S02]  /*6970*/  IADD3 R162, P5, PT, R144, UR11, RZ ;  /* 0x0000000b90a27c10 */ /* 0x000fc4000ffbe0ff */
[----:B------:R-:W-:Y:S01]  /*6980*/  PRMT R224, RZ, 0x7610, R224 ;  /* 0x00007610ffe07816 */ /* 0x000fe200000000e0 */
[----:B------:R0:W2:Y:S01]  /*6990*/  @P3 LDG.E.U8 R240, desc[UR26][R160.64] ;  /* 0x0000001aa0f03981 */ /* 0x0000a2000c1e1100 */
[----:B------:R-:W-:Y:S01]  /*69a0*/  PRMT R219, RZ, 0x7610, R219 ;  /* 0x00007610ffdb7816 */ /* 0x000fe200000000db */
[----:B------:R-:W-:Y:S01]  /*69b0*/  USHF.R.S32.HI UR10, URZ, 0x1f, UR21 ;  /* 0x0000001fff0a7899 */ /* 0x000fe20008011415 */
[----:B------:R-:W-:Y:S02]  /*69c0*/  IADD3.X R163, PT, PT, R145, UR8, RZ, P5, !PT ;  /* 0x0000000891a37c10 */ /* 0x000fe4000affe4ff */
[----:B------:R-:W-:Y:S01]  /*69d0*/  ISETP.GT.AND P3, PT, R55, 0x4, PT ;  /* 0x000000043700780c */ /* 0x000fe20003f64270 */
[----:B------:R-:W-:Y:S02]  /*69e0*/  USHF.R.S32.HI UR8, URZ, 0x1f, UR20 ;  /* 0x0000001fff087899 */ /* 0x000fe40008011414 */
[C---:B------:R-:W-:Y:S01]  /*69f0*/  IADD3 R126, P6, PT, R144.reuse, UR20, RZ ;  /* 0x00000014907e7c10 */ /* 0x040fe2000ffde0ff */
[----:B------:R-:W-:Y:S01]  /*6a00*/  UIMAD UR11, UR30, 0x6, URZ ;  /* 0x000000061e0b78a4 */ /* 0x000fe2000f8e02ff */
[----:B------:R-:W3:Y:S01]  /*6a10*/  @P4 LDG.E.U8 R224, desc[UR26][R162.64] ;  /* 0x0000001aa2e04981 */ /* 0x000ee2000c1e1100 */
[----:B0-----:R-:W-:-:S02]  /*6a20*/  IADD3 R160, P5, PT, R144, UR21, RZ ;  /* 0x0000001590a07c10 */ /* 0x001fc4000ffbe0ff */
[C---:B------:R-:W-:Y:S01]  /*6a30*/  ISETP.GT.AND P4, PT, R55.reuse, 0x6, PT ;  /* 0x000000063700780c */ /* 0x040fe20003f84270 */
[----:B------:R0:W4:Y:S01]  /*6a40*/  @P2 LDG.E.U8 R219, desc[UR26][R158.64] ;  /* 0x0000001a9edb2981 */ /* 0x000122000c1e1100 */
[----:B------:R-:W-:Y:S02]  /*6a50*/  ISETP.GT.AND P2, PT, R55, 0x5, PT ;  /* 0x000000053700780c */ /* 0x000fe40003f44270 */
[C---:B------:R-:W-:Y:S01]  /*6a60*/  IADD3.X R161, PT, PT, R145.reuse, UR10, RZ, P5, !PT ;  /* 0x0000000a91a17c10 */ /* 0x040fe2000affe4ff */
[----:B------:R-:W-:Y:S01]  /*6a70*/  USHF.R.S32.HI UR10, URZ, 0x1f, UR11 ;  /* 0x0000001fff0a7899 */ /* 0x000fe2000801140b */
[----:B------:R-:W-:Y:S02]  /*6a80*/  PRMT R203, RZ, 0x7610, R203 ;  /* 0x00007610ffcb7816 */ /* 0x000fe400000000cb */
[----:B------:R-:W-:Y:S02]  /*6a90*/  IADD3.X R127, PT, PT, R145, UR8, RZ, P6, !PT ;  /* 0x00000008917f7c10 */ /* 0x000fe4000b7fe4ff */
[----:B0-----:R-:W-:Y:S01]  /*6aa0*/  IADD3 R158, P5, PT, R144, UR11, RZ ;  /* 0x0000000b909e7c10 */ /* 0x001fe2000ffbe0ff */
[----:B------:R-:W-:Y:S01]  /*6ab0*/  UIMAD UR8, UR30, 0x7, URZ ;  /* 0x000000071e0878a4 */ /* 0x000fe2000f8e02ff */
[----:B------:R-:W-:Y:S01]  /*6ac0*/  PRMT R187, RZ, 0x7610, R187 ;  /* 0x00007610ffbb7816 */ /* 0x000fe200000000bb */
[----:B------:R0:W5:Y:S01]  /*6ad0*/  @P3 LDG.E.U8 R203, desc[UR26][R126.64] ;  /* 0x0000001a7ecb3981 */ /* 0x000162000c1e1100 */
[----:B------:R-:W-:-:S02]  /*6ae0*/  PRMT R208, RZ, 0x7610, R208 ;  /* 0x00007610ffd07816 */ /* 0x000fc400000000d0 */
[----:B------:R-:W-:Y:S02]  /*6af0*/  IADD3.X R159, PT, PT, R145, UR10, RZ, P5, !PT ;  /* 0x0000000a919f7c10 */ /* 0x000fe4000affe4ff */
[----:B------:R-:W-:Y:S01]  /*6b00*/  ISETP.GT.AND P3, PT, R55, 0x7, PT ;  /* 0x000000073700780c */ /* 0x000fe20003f64270 */
[----:B------:R-:W-:Y:S01]  /*6b10*/  USHF.R.S32.HI UR10, URZ, 0x1f, UR8 ;  /* 0x0000001fff0a7899 */ /* 0x000fe20008011408 */
[----:B------:R-:W-:Y:S01]  /*6b20*/  SHF.R.S32.HI R34, RZ, 0x1f, R29 ;  /* 0x0000001fff227819 */ /* 0x000fe2000001141d */
[----:B------:R-:W2:Y:S01]  /*6b30*/  @P4 LDG.E.U8 R187, desc[UR26][R158.64] ;  /* 0x0000001a9ebb4981 */ /* 0x000ea2000c1e1100 */
[----:B0-----:R-:W-:Y:S02]  /*6b40*/  IADD3 R126, P5, PT, R29, R144, RZ ;  /* 0x000000901d7e7210 */ /* 0x001fe40007fbe0ff */
[----:B------:R-:W-:Y:S01]  /*6b50*/  IADD3 R162, P6, PT, R144, UR8, RZ ;  /* 0x0000000890a27c10 */ /* 0x000fe2000ffde0ff */
[----:B------:R0:W2:Y:S01]  /*6b60*/  @P2 LDG.E.U8 R208, desc[UR26][R160.64] ;  /* 0x0000001aa0d02981 */ /* 0x0000a2000c1e1100 */
[C---:B------:R-:W-:Y:S01]  /*6b70*/  ISETP.GT.AND P4, PT, R55.reuse, 0x9, PT ;  /* 0x000000093700780c */ /* 0x040fe20003f84270 */
[----:B------:R-:W-:Y:S01]  /*6b80*/  IMAD.X R127, R34, 0x1, R145, P5 ;  /* 0x00000001227f7824 */ /* 0x000fe200028e0691 */
[----:B------:R-:W-:-:S02]  /*6b90*/  ISETP.GT.AND P2, PT, R55, 0x8, PT ;  /* 0x000000083700780c */ /* 0x000fc40003f44270 */
[----:B------:R-:W-:Y:S02]  /*6ba0*/  PRMT R192, RZ, 0x7610, R192 ;  /* 0x00007610ffc07816 */ /* 0x000fe400000000c0 */
[----:B------:R-:W-:Y:S02]  /*6bb0*/  IADD3.X R163, PT, PT, R145, UR10, RZ, P6, !PT ;  /* 0x0000000a91a37c10 */ /* 0x000fe4000b7fe4ff */
[----:B------:R-:W-:Y:S02]  /*6bc0*/  SHF.R.S32.HI R34, RZ, 0x1f, R35 ;  /* 0x0000001fff227819 */ /* 0x000fe40000011423 */
[----:B0-----:R-:W-:Y:S01]  /*6bd0*/  IADD3 R160, P5, PT, R35, R144, RZ ;  /* 0x0000009023a07210 */ /* 0x001fe20007fbe0ff */
[----:B------:R0:W2:Y:S01]  /*6be0*/  @P3 LDG.E.U8 R192, desc[UR26][R162.64] ;  /* 0x0000001aa2c03981 */ /* 0x0000a2000c1e1100 */
[----:B------:R-:W-:Y:S02]  /*6bf0*/  PRMT R238, RZ, 0x7610, R238 ;  /* 0x00007610ffee7816 */ /* 0x000fe400000000ee */
[----:B------:R-:W-:Y:S01]  /*6c00*/  PRMT R74, RZ, 0x7610, R74 ;  /* 0x00007610ff4a7816 */ /* 0x000fe2000000004a */
[----:B------:R-:W-:Y:S01]  /*6c10*/  IMAD.X R161, R34, 0x1, R145, P5 ;  /* 0x0000000122a17824 */ /* 0x000fe200028e0691 */
[----:B------:R-:W-:-:S02]  /*6c20*/  ISETP.GT.AND P3, PT, R55, 0xa, PT ;  /* 0x0000000a3700780c */ /* 0x000fc40003f64270 */
[----:B------:R-:W-:Y:S02]  /*6c30*/  SHF.R.S32.HI R34, RZ, 0x1f, R39 ;  /* 0x0000001fff227819 */ /* 0x000fe40000011427 */
[-C--:B------:R-:W-:Y:S01]  /*6c40*/  IADD3 R158, P6, PT, R39, R144.reuse, RZ ;  /* 0x00000090279e7210 */ /* 0x080fe20007fde0ff */
[----:B------:R-:W2:Y:S01]  /*6c50*/  @P4 LDG.E.U8 R238, desc[UR26][R160.64] ;  /* 0x0000001aa0ee4981 */ /* 0x000ea2000c1e1100 */
[----:B------:R-:W-:Y:S02]  /*6c60*/  SHF.R.S32.HI R38, RZ, 0x1f, R45 ;  /* 0x0000001fff267819 */ /* 0x000fe4000001142d */
[----:B0-----:R-:W-:Y:S01]  /*6c70*/  IADD3 R162, P5, PT, R45, R144, RZ ;  /* 0x000000902da27210 */ /* 0x001fe20007fbe0ff */
[----:B------:R0:W2:Y:S01]  /*6c80*/  @P2 LDG.E.U8 R74, desc[UR26][R126.64] ;  /* 0x0000001a7e4a2981 */ /* 0x0000a2000c1e1100 */
[C---:B------:R-:W-:Y:S01]  /*6c90*/  ISETP.GT.AND P4, PT, R55.reuse, 0xc, PT ;  /* 0x0000000c3700780c */ /* 0x040fe20003f84270 */
[--C-:B------:R-:W-:Y:S01]  /*6ca0*/  IMAD.X R159, R34, 0x1, R145.reuse, P6 ;  /* 0x00000001229f7824 */ /* 0x100fe200030e0691 */
[----:B------:R-:W-:Y:S01]  /*6cb0*/  ISETP.GT.AND P2, PT, R55, 0xb, PT ;  /* 0x0000000b3700780c */ /* 0x000fe20003f44270 */
[----:B------:R-:W-:Y:S01]  /*6cc0*/  IMAD.X R163, R38, 0x1, R145, P5 ;  /* 0x0000000126a37824 */ /* 0x000fe200028e0691 */
[----:B------:R-:W-:-:S02]  /*6cd0*/  PRMT R217, RZ, 0x7610, R217 ;  /* 0x00007610ffd97816 */ /* 0x000fc400000000d9 */
[----:B------:R-:W-:Y:S02]  /*6ce0*/  SHF.R.S32.HI R34, RZ, 0x1f, R49 ;  /* 0x0000001fff227819 */ /* 0x000fe40000011431 */
[----:B0-----:R-:W-:Y:S02]  /*6cf0*/  IADD3 R126, P5, PT, R49, R144, RZ ;  /* 0x00000090317e7210 */ /* 0x001fe40007fbe0ff */
[----:B------:R0:W2:Y:S01]  /*6d00*/  @P3 LDG.E.U8 R217, desc[UR26][R158.64] ;  /* 0x0000001a9ed93981 */ /* 0x0000a2000c1e1100 */
[----:B------:R-:W-:Y:S02]  /*6d10*/  PRMT R201, RZ, 0x7610, R201 ;  /* 0x00007610ffc97816 */ /* 0x000fe400000000c9 */
[----:B------:R-:W-:Y:S01]  /*6d20*/  PRMT R222, RZ, 0x7610, R222 ;  /* 0x00007610ffde7816 */ /* 0x000fe200000000de */
[----:B------:R-:W-:Y:S01]  /*6d30*/  IMAD.X R127, R34, 0x1, R145, P5 ;  /* 0x00000001227f7824 */ /* 0x000fe200028e0691 */
[----:B------:R-:W-:Y:S02]  /*6d40*/  ISETP.GT.AND P3, PT, R55, 0xd, PT ;  /* 0x0000000d3700780c */ /* 0x000fe40003f64270 */
[----:B------:R-:W-:-:S02]  /*6d50*/  SHF.R.S32.HI R34, RZ, 0x1f, R59 ;  /* 0x0000001fff227819 */ /* 0x000fc4000001143b */
        /* <DEDUP_REMOVED lines=191> */
[-C--:B0-----:R-:W-:Y:S02]  /*7950*/  IADD3 R160, P5, PT, R108, R144.reuse, RZ ;  /* 0x000000906ca07210 */ /* 0x081fe40007fbe0ff */
[----:B------:R0:W2:Y:S01]  /*7960*/  @P3 LDG.E.U8 R214, desc[UR26][R162.64] ;  /* 0x0000001aa2d63981 */ /* 0x0000a2000c1e1100 */
[----:B------:R-:W-:Y:S02]  /*7970*/  PRMT R198, RZ, 0x7610, R198 ;  /* 0x00007610ffc67816 */ /* 0x000fe400000000c6 */
[----:B------:R-:W-:Y:S01]  /*7980*/  PRMT R193, RZ, 0x7610, R193 ;  /* 0x00007610ffc17816 */ /* 0x000fe200000000c1 */
[----:B------:R-:W-:Y:S01]  /*7990*/  IMAD.X R161, R38, 0x1, R145, P5 ;  /* 0x0000000126a17824 */ /* 0x000fe200028e0691 */
[----:B------:R-:W-:Y:S02]  /*79a0*/  SHF.R.S32.HI R38, RZ, 0x1f, R109 ;  /* 0x0000001fff267819 */ /* 0x000fe4000001146d */
[----:B------:R-:W-:-:S02]  /*79b0*/  IADD3 R158, P6, PT, R109, R144, RZ ;  /* 0x000000906d9e7210 */ /* 0x000fc40007fde0ff */
[----:B------:R-:W-:Y:S01]  /*79c0*/  SHF.R.S32.HI R80, RZ, 0x1f, R110 ;  /* 0x0000001fff507819 */ /* 0x000fe2000001146e */
[----:B------:R-:W2:Y:S01]  /*79d0*/  @P4 LDG.E.U8 R198, desc[UR26][R160.64] ;  /* 0x0000001aa0c64981 */ /* 0x000ea2000c1e1100 */
[----:B0-----:R-:W-:Y:S02]  /*79e0*/  IADD3 R162, P5, PT, R110, R144, RZ ;  /* 0x000000906ea27210 */ /* 0x001fe40007fbe0ff */
[C---:B------:R-:W-:Y:S01]  /*79f0*/  ISETP.GT.AND P3, PT, R55.reuse, 0x2e, PT ;  /* 0x0000002e3700780c */ /* 0x040fe20003f64270 */
[----:B------:R0:W2:Y:S01]  /*7a00*/  @P2 LDG.E.U8 R193, desc[UR26][R126.64] ;  /* 0x0000001a7ec12981 */ /* 0x0000a2000c1e1100 */
[--C-:B------:R-:W-:Y:S01]  /*7a10*/  IMAD.X R159, R38, 0x1, R145.reuse, P6 ;  /* 0x00000001269f7824 */ /* 0x100fe200030e0691 */
[C---:B------:R-:W-:Y:S01]  /*7a20*/  ISETP.GT.AND P4, PT, R55.reuse, 0x30, PT ;  /* 0x000000303700780c */ /* 0x040fe20003f84270 */
[----:B------:R-:W-:Y:S01]  /*7a30*/  IMAD.X R163, R80, 0x1, R145, P5 ;  /* 0x0000000150a37824 */ /* 0x000fe200028e0691 */
[----:B------:R-:W-:Y:S02]  /*7a40*/  SHF.R.S32.HI R38, RZ, 0x1f, R111 ;  /* 0x0000001fff267819 */ /* 0x000fe4000001146f */
[----:B------:R-:W-:-:S02]  /*7a50*/  ISETP.GT.AND P2, PT, R55, 0x2f, PT ;  /* 0x0000002f3700780c */ /* 0x000fc40003f44270 */
[----:B0-----:R-:W-:Y:S02]  /*7a60*/  IADD3 R126, P5, PT, R111, R144, RZ ;  /* 0x000000906f7e7210 */ /* 0x001fe40007fbe0ff */
[----:B------:R-:W-:-:S03]  /*7a70*/  PRMT R177, RZ, 0x7610, R177 ;  /* 0x00007610ffb17816 */ /* 0x000fc600000000b1 */
[----:B------:R-:W-:Y:S01]  /*7a80*/  IMAD.X R127, R38, 0x1, R145, P5 ;  /* 0x00000001267f7824 */ /* 0x000fe200028e0691 */
[----:B------:R-:W-:Y:S02]  /*7a90*/  PRMT R38, RZ, 0x7610, R38 ;  /* 0x00007610ff267816 */ /* 0x000fe40000000026 */
[----:B------:R-:W-:Y:S01]  /*7aa0*/  PRMT R182, RZ, 0x7610, R182 ;  /* 0x00007610ffb67816 */ /* 0x000fe200000000b6 */
[----:B------:R0:W2:Y:S01]  /*7ab0*/  @P3 LDG.E.U8 R177, desc[UR26][R158.64] ;  /* 0x0000001a9eb13981 */ /* 0x0000a2000c1e1100 */
[----:B------:R-:W-:Y:S02]  /*7ac0*/  ISETP.GT.AND P3, PT, R55, 0x31, PT ;  /* 0x000000313700780c */ /* 0x000fe40003f64270 */
[----:B------:R-:W-:Y:S01]  /*7ad0*/  SHF.R.S32.HI R80, RZ, 0x1f, R112 ;  /* 0x0000001fff507819 */ /* 0x000fe20000011470 */
[----:B------:R-:W2:Y:S01]  /*7ae0*/  @P4 LDG.E.U8 R38, desc[UR26][R126.64] ;  /* 0x0000001a7e264981 */ /* 0x000ea2000c1e1100 */
[-C--:B------:R-:W-:Y:S02]  /*7af0*/  IADD3 R160, P6, PT, R112, R144.reuse, RZ ;  /* 0x0000009070a07210 */ /* 0x080fe40007fde0ff */
[----:B------:R-:W-:Y:S01]  /*7b00*/  SHF.R.S32.HI R146, RZ, 0x1f, R113 ;  /* 0x0000001fff927819 */ /* 0x000fe20000011471 */
[----:B------:R1:W2:Y:S01]  /*7b10*/  @P2 LDG.E.U8 R182, desc[UR26][R162.64] ;  /* 0x0000001aa2b62981 */ /* 0x0002a2000c1e1100 */
[----:B0-----:R-:W-:-:S02]  /*7b20*/  IADD3 R158, P5, PT, R113, R144, RZ ;  /* 0x00000090719e7210 */ /* 0x001fc40007fbe0ff */
[C---:B------:R-:W-:Y:S01]  /*7b30*/  ISETP.GT.AND P4, PT, R55.reuse, 0x33, PT ;  /* 0x000000333700780c */ /* 0x040fe20003f84270 */
[--C-:B------:R-:W-:Y:S01]  /*7b40*/  IMAD.X R161, R80, 0x1, R145.reuse, P6 ;  /* 0x0000000150a17824 */ /* 0x100fe200030e0691 */
[----:B------:R-:W-:Y:S01]  /*7b50*/  ISETP.GT.AND P2, PT, R55, 0x32, PT ;  /* 0x000000323700780c */ /* 0x000fe20003f44270 */
[--C-:B------:R-:W-:Y:S01]  /*7b60*/  IMAD.X R159, R146, 0x1, R145.reuse, P5 ;  /* 0x00000001929f7824 */ /* 0x100fe200028e0691 */
[----:B------:R-:W-:Y:S02]  /*7b70*/  SHF.R.S32.HI R80, RZ, 0x1f, R114 ;  /* 0x0000001fff507819 */ /* 0x000fe40000011472 */
[----:B-1----:R-:W-:Y:S02]  /*7b80*/  IADD3 R162, P5, PT, R114, R144, RZ ;  /* 0x0000009072a27210 */ /* 0x002fe40007fbe0ff */
[----:B------:R-:W-:Y:S02]  /*7b90*/  PRMT R228, RZ, 0x7610, R228 ;  /* 0x00007610ffe47816 */ /* 0x000fe400000000e4 */
[----:B------:R-:W-:Y:S01]  /*7ba0*/  PRMT R212, RZ, 0x7610, R212 ;  /* 0x00007610ffd47816 */ /* 0x000fe200000000d4 */
[----:B------:R-:W-:Y:S01]  /*7bb0*/  IMAD.X R163, R80, 0x1, R145, P5 ;  /* 0x0000000150a37824 */ /* 0x000fe200028e0691 */
[----:B------:R-:W-:-:S02]  /*7bc0*/  PRMT R207, RZ, 0x7610, R207 ;  /* 0x00007610ffcf7816 */ /* 0x000fc400000000cf */
[----:B------:R0:W2:Y:S01]  /*7bd0*/  @P3 LDG.E.U8 R228, desc[UR26][R160.64] ;  /* 0x0000001aa0e43981 */ /* 0x0000a2000c1e1100 */
[----:B------:R-:W-:Y:S02]  /*7be0*/  ISETP.GT.AND P3, PT, R55, 0x34, PT ;  /* 0x000000343700780c */ /* 0x000fe40003f64270 */
[----:B------:R-:W-:Y:S01]  /*7bf0*/  SHF.R.S32.HI R80, RZ, 0x1f, R115 ;  /* 0x0000001fff507819 */ /* 0x000fe20000011473 */
[----:B------:R-:W2:Y:S01]  /*7c00*/  @P4 LDG.E.U8 R212, desc[UR26][R162.64] ;  /* 0x0000001aa2d44981 */ /* 0x000ea2000c1e1100 */
[-C--:B------:R-:W-:Y:S02]  /*7c10*/  IADD3 R126, P6, PT, R115, R144.reuse, RZ ;  /* 0x00000090737e7210 */ /* 0x080fe40007fde0ff */
[----:B------:R-:W-:Y:S01]  /*7c20*/  SHF.R.S32.HI R146, RZ, 0x1f, R116 ;  /* 0x0000001fff927819 */ /* 0x000fe20000011474 */
[----:B------:R1:W2:Y:S01]  /*7c30*/  @P2 LDG.E.U8 R207, desc[UR26][R158.64] ;  /* 0x0000001a9ecf2981 */ /* 0x0002a2000c1e1100 */
[----:B0-----:R-:W-:Y:S02]  /*7c40*/  IADD3 R160, P5, PT, R116, R144, RZ ;  /* 0x0000009074a07210 */ /* 0x001fe40007fbe0ff */
[C---:B------:R-:W-:Y:S01]  /*7c50*/  ISETP.GT.AND P4, PT, R55.reuse, 0x36, PT ;  /* 0x000000363700780c */ /* 0x040fe20003f84270 */
[--C-:B------:R-:W-:Y:S01]  /*7c60*/  IMAD.X R127, R80, 0x1, R145.reuse, P6 ;  /* 0x00000001507f7824 */ /* 0x100fe200030e0691 */
[----:B------:R-:W-:Y:S01]  /*7c70*/  ISETP.GT.AND P2, PT, R55, 0x35, PT ;  /* 0x000000353700780c */ /* 0x000fe20003f44270 */
[----:B------:R-:W-:Y:S01]  /*7c80*/  IMAD.X R161, R146, 0x1, R145, P5 ;  /* 0x0000000192a17824 */ /* 0x000fe200028e0691 */
[----:B------:R-:W-:-:S02]  /*7c90*/  SHF.R.S32.HI R80, RZ, 0x1f, R117 ;  /* 0x0000001fff507819 */ /* 0x000fc40000011475 */
[-C--:B-1----:R-:W-:Y:S02]  /*7ca0*/  IADD3 R158, P5, PT, R117, R144.reuse, RZ ;  /* 0x00000090759e7210 */ /* 0x082fe40007fbe0ff */
[----:B------:R-:W-:Y:S02]  /*7cb0*/  PRMT R191, RZ, 0x7610, R191 ;  /* 0x00007610ffbf7816 */ /* 0x000fe400000000bf */
[----:B------:R-:W-:Y:S01]  /*7cc0*/  PRMT R175, RZ, 0x7610, R175 ;  /* 0x00007610ffaf7816 */ /* 0x000fe200000000af */
[----:B------:R-:W-:Y:S01]  /*7cd0*/  IMAD.X R159, R80, 0x1, R145, P5 ;  /* 0x00000001509f7824 */ /* 0x000fe200028e0691 */
[----:B------:R-:W-:Y:S02]  /*7ce0*/  PRMT R196, RZ, 0x7610, R196 ;  /* 0x00007610ffc47816 */ /* 0x000fe400000000c4 */
[----:B------:R0:W2:Y:S01]  /*7cf0*/  @P3 LDG.E.U8 R191, desc[UR26][R126.64] ;  /* 0x0000001a7ebf3981 */ /* 0x0000a2000c1e1100 */
[----:B------:R-:W-:Y:S02]  /*7d00*/  ISETP.GT.AND P3, PT, R55, 0x37, PT ;  /* 0x000000373700780c */ /* 0x000fe40003f64270 */
[----:B------:R-:W-:Y:S01]  /*7d10*/  SHF.R.S32.HI R80, RZ, 0x1f, R118 ;  /* 0x0000001fff507819 */ /* 0x000fe20000011476 */
[----:B------:R-:W2:Y:S01]  /*7d20*/  @P4 LDG.E.U8 R175, desc[UR26][R158.64] ;  /* 0x0000001a9eaf4981 */ /* 0x000ea2000c1e1100 */
[----:B------:R-:W-:-:S02]  /*7d30*/  IADD3 R162, P6, PT, R118, R144, RZ ;  /* 0x0000009076a27210 */ /* 0x000fc40007fde0ff */
[C---:B------:R-:W-:Y:S01]  /*7d40*/  ISETP.GT.AND P4, PT, R55.reuse, 0x39, PT ;  /* 0x000000393700780c */ /* 0x040fe20003f84270 */
[----:B------:R1:W2:Y:S01]  /*7d50*/  @P2 LDG.E.U8 R196, desc[UR26][R160.64] ;  /* 0x0000001aa0c42981 */ /* 0x0002a2000c1e1100 */
[----:B------:R-:W-:Y:S01]  /*7d60*/  ISETP.GT.AND P2, PT, R55, 0x38, PT ;  /* 0x000000383700780c */ /* 0x000fe20003f44270 */
[----:B------:R-:W-:Y:S01]  /*7d70*/  IMAD.X R163, R80, 0x1, R145, P6 ;  /* 0x0000000150a37824 */ /* 0x000fe200030e0691 */
[----:B------:R-:W-:Y:S02]  /*7d80*/  PRMT R180, RZ, 0x7610, R180 ;  /* 0x00007610ffb47816 */ /* 0x000fe400000000b4 */
[----:B------:R-:W-:Y:S02]  /*7d90*/  SHF.R.S32.HI R146, RZ, 0x1f, R119 ;  /* 0x0000001fff927819 */ /* 0x000fe40000011477 */
[-C--:B0-----:R-:W-:Y:S02]  /*7da0*/  IADD3 R126, P5, PT, R119, R144.reuse, RZ ;  /* 0x00000090777e7210 */ /* 0x081fe40007fbe0ff */
[----:B------:R-:W-:Y:S01]  /*7db0*/  PRMT R226, RZ, 0x7610, R226 ;  /* 0x00007610ffe27816 */ /* 0x000fe200000000e2 */
[----:B------:R-:W2:Y:S01]  /*7dc0*/  @P3 LDG.E.U8 R180, desc[UR26][R162.64] ;  /* 0x0000001aa2b43981 */ /* 0x000ea2000c1e1100 */
[----:B-1----:R-:W-:Y:S01]  /*7dd0*/  IADD3 R160, P6, PT, R120, R144, RZ ;  /* 0x0000009078a07210 */ /* 0x002fe20007fde0ff */
[----:B------:R-:W-:Y:S01]  /*7de0*/  IMAD.X R127, R146, 0x1, R145, P5 ;  /* 0x00000001927f7824 */ /* 0x000fe200028e0691 */
[----:B------:R-:W-:-:S03]  /*7df0*/  PRMT R242, RZ, 0x7610, R242 ;  /* 0x00007610fff27816 */ /* 0x000fc600000000f2 */
[--C-:B------:R-:W-:Y:S01]  /*7e00*/  IMAD.X R161, R121, 0x1, R145.reuse, P6 ;  /* 0x0000000179a17824 */ /* 0x100fe200030e0691 */
[C---:B------:R-:W-:Y:S02]  /*7e10*/  ISETP.GT.AND P3, PT, R55.reuse, 0x3a, PT ;  /* 0x0000003a3700780c */ /* 0x040fe40003f64270 */
[----:B------:R-:W-:Y:S01]  /*7e20*/  IADD3 R158, P5, PT, R122, R144, RZ ;  /* 0x000000907a9e7210 */ /* 0x000fe20007fbe0ff */
[----:B------:R0:W2:Y:S04]  /*7e30*/  @P2 LDG.E.U8 R242, desc[UR26][R126.64] ;  /* 0x0000001a7ef22981 */ /* 0x0000a8000c1e1100 */
[----:B------:R1:W2:Y:S01]  /*7e40*/  @P4 LDG.E.U8 R226, desc[UR26][R160.64] ;  /* 0x0000001aa0e24981 */ /* 0x0002a2000c1e1100 */
[----:B------:R-:W-:Y:S01]  /*7e50*/  ISETP.GT.AND P4, PT, R55, 0x3c, PT ;  /* 0x0000003c3700780c */ /* 0x000fe20003f84270 */
[----:B------:R-:W-:Y:S01]  /*7e60*/  IMAD.X R159, R123, 0x1, R145, P5 ;  /* 0x000000017b9f7824 */ /* 0x000fe200028e0691 */
[----:B------:R-:W-:-:S02]  /*7e70*/  PRMT R205, RZ, 0x7610, R205 ;  /* 0x00007610ffcd7816 */ /* 0x000fc400000000cd */
[-C--:B0-----:R-:W-:Y:S02]  /*7e80*/  IADD3 R126, P5, PT, R124, R144.reuse, RZ ;  /* 0x000000907c7e7210 */ /* 0x081fe40007fbe0ff */
[----:B------:R-:W-:Y:S02]  /*7e90*/  PRMT R189, RZ, 0x7610, R189 ;  /* 0x00007610ffbd7816 */ /* 0x000fe400000000bd */
[----:B------:R0:W2:Y:S01]  /*7ea0*/  @P3 LDG.E.U8 R205, desc[UR26][R158.64] ;  /* 0x0000001a9ecd3981 */ /* 0x0000a2000c1e1100 */
[-C--:B------:R-:W-:Y:S01]  /*7eb0*/  IADD3 R162, P6, PT, R125, R144.reuse, RZ ;  /* 0x000000907da27210 */ /* 0x080fe20007fde0ff */
[--C-:B------:R-:W-:Y:S01]  /*7ec0*/  IMAD.X R127, R129, 0x1, R145.reuse, P5 ;  /* 0x00000001817f7824 */ /* 0x100fe200028e0691 */
[-C--:B------:R-:W-:Y:S02]  /*7ed0*/  IADD3 RZ, P5, PT, R133, R144.reuse, RZ ;  /* 0x0000009085ff7210 */ /* 0x080fe40007fbe0ff */
[----:B------:R-:W-:Y:S01]  /*7ee0*/  ISETP.GT.AND P3, PT, R55, 0x3d, PT ;  /* 0x0000003d3700780c */ /* 0x000fe20003f64270 */
[----:B------:R-:W-:Y:S01]  /*7ef0*/  IMAD.X R163, R130, 0x1, R145, P6 ;  /* 0x0000000182a37824 */ /* 0x000fe200030e0691 */
[----:B------:R3:W2:Y:S01]  /*7f00*/  @P4 LDG.E.U8 R189, desc[UR26][R126.64] ;  /* 0x0000001a7ebd4981 */ /* 0x0006a2000c1e1100 */
[----:B-1----:R-:W-:-:S02]  /*7f10*/  IADD3 R160, P6, PT, R131, R144, RZ ;  /* 0x0000009083a07210 */ /* 0x002fc40007fde0ff */
[----:B------:R-:W-:Y:S01]  /*7f20*/  ISETP.GT.AND P4, PT, R55, 0x3f, PT ;  /* 0x0000003f3700780c */ /* 0x000fe20003f84270 */
[--C-:B0-----:R-:W-:Y:S01]  /*7f30*/  IMAD.X R159, R134, 0x1, R145.reuse, P5 ;  /* 0x00000001869f7824 */ /* 0x101fe200028e0691 */
[C---:B------:R-:W-:Y:S01]  /*7f40*/  IADD3 RZ, P5, PT, R135.reuse, R144, RZ ;  /* 0x0000009087ff7210 */ /* 0x040fe20007fbe0ff */
[--C-:B------:R-:W-:Y:S01]  /*7f50*/  IMAD.X R161, R132, 0x1, R145.reuse, P6 ;  /* 0x0000000184a17824 */ /* 0x100fe200030e0691 */
[----:B------:R-:W-:Y:S01]  /*7f60*/  PRMT R194, RZ, 0x7610, R194 ;  /* 0x00007610ffc27816 */ /* 0x000fe200000000c2 */
[----:B------:R-:W-:Y:S01]  /*7f70*/  USHF.R.S32.HI UR8, URZ, 0x1f, UR15 ;  /* 0x0000001fff087899 */ /* 0x000fe2000801140f */
[----:B------:R-:W-:Y:S01]  /*7f80*/  PRMT R178, RZ, 0x7610, R178 ;  /* 0x00007610ffb27816 */ /* 0x000fe200000000b2 */
[----:B---3--:R-:W-:Y:S01]  /*7f90*/  IMAD.X R127, R136, 0x1, R145, P5 ;  /* 0x00000001887f7824 */ /* 0x008fe200028e0691 */
[----:B------:R-:W-:Y:S01]  /*7fa0*/  IADD3 R6, P5, PT, R6, UR15, RZ ;  /* 0x0000000f06067c10 */ /* 0x000fe2000ffbe0ff */
[----:B------:R-:W-:Y:S01]  /*7fb0*/  IMAD.IADD R126, R135, 0x1, R144 ;  /* 0x00000001877e7824 */ /* 0x000fe200078e0290 */
[----:B------:R-:W3:Y:S01]  /*7fc0*/  @P3 LDG.E.U8 R194, desc[UR26][R160.64] ;  /* 0x0000001aa0c23981 */ /* 0x000ee2000c1e1100 */
[----:B------:R-:W-:-:S02]  /*7fd0*/  ISETP.GT.AND P3, PT, R55, RZ, PT ;  /* 0x000000ff3700720c */ /* 0x000fc40003f64270 */
[----:B------:R-:W-:Y:S01]  /*7fe0*/  IADD3.X R7, PT, PT, R7, UR8, RZ, P5, !PT ;  /* 0x0000000807077c10 */ /* 0x000fe2000affe4ff */
[----:B------:R0:W2:Y:S01]  /*7ff0*/  @P4 LDG.E.U8 R178, desc[UR26][R126.64] ;  /* 0x0000001a7eb24981 */ /* 0x0000a2000c1e1100 */
[----:B------:R-:W-:Y:S02]  /*8000*/  IADD3 R22, P5, PT, R22, UR15, RZ ;  /* 0x0000000f16167c10 */ /* 0x000fe4000ffbe0ff */
[----:B------:R-:W-:Y:S02]  /*8010*/  IADD3 R14, P4, PT, R14, UR15, RZ ;  /* 0x0000000f0e0e7c10 */ /* 0x000fe4000ff9e0ff */
[----:B------:R-:W-:Y:S02]  /*8020*/  ISETP.GT.AND P2, PT, R55, 0x3b, PT ;  /* 0x0000003b3700780c */ /* 0x000fe40003f44270 */
[----:B------:R-:W-:Y:S02]  /*8030*/  IADD3.X R23, PT, PT, R23, UR8, RZ, P5, !PT ;  /* 0x0000000817177c10 */ /* 0x000fe4000affe4ff */
[----:B------:R-:W-:-:S02]  /*8040*/  PRMT R80, RZ, 0x7610, R80 ;  /* 0x00007610ff507816 */ /* 0x000fc40000000050 */
[----:B------:R-:W-:Y:S02]  /*8050*/  IADD3.X R15, PT, PT, R15, UR8, RZ, P4, !PT ;  /* 0x000000080f0f7c10 */ /* 0x000fe4000a7fe4ff */
[----:B------:R-:W-:Y:S02]  /*8060*/  IADD3 R50, P5, PT, R50, UR15, RZ ;  /* 0x0000000f32327c10 */ /* 0x000fe4000ffbe0ff */
[----:B------:R-:W-:Y:S01]  /*8070*/  IADD3 R30, P4, PT, R30, UR15, RZ ;  /* 0x0000000f1e1e7c10 */ /* 0x000fe2000ff9e0ff */
[----:B------:R-:W2:Y:S01]  /*8080*/  @P3 LDG.E.U8 R80, desc[UR26][R144.64] ;  /* 0x0000001a90503981 */ /* 0x000ea2000c1e1100 */
[----:B------:R-:W-:Y:S02]  /*8090*/  PRMT R210, RZ, 0x7610, R210 ;  /* 0x00007610ffd27816 */ /* 0x000fe400000000d2 */
[----:B------:R-:W-:Y:S02]  /*80a0*/  IADD3.X R51, PT, PT, R51, UR8, RZ, P5, !PT ;  /* 0x0000000833337c10 */ /* 0x000fe4000affe4ff */
[----:B------:R-:W-:-:S02]  /*80b0*/  IADD3.X R31, PT, PT, R31, UR8, RZ, P4, !PT ;  /* 0x000000081f1f7c10 */ /* 0x000fc4000a7fe4ff */
[----:B------:R-:W-:Y:S01]  /*80c0*/  IADD3 R8, P5, PT, R8, UR15, RZ ;  /* 0x0000000f08087c10 */ /* 0x000fe2000ffbe0ff */
[----:B------:R-:W3:Y:S01]  /*80d0*/  @P2 LDG.E.U8 R210, desc[UR26][R162.64] ;  /* 0x0000001aa2d22981 */ /* 0x000ee2000c1e1100 */
[----:B------:R-:W-:Y:S02]  /*80e0*/  IADD3 R60, P4, PT, R60, UR15, RZ ;  /* 0x0000000f3c3c7c10 */ /* 0x000fe4000ff9e0ff */
[----:B------:R-:W-:Y:S02]  /*80f0*/  IADD3 R40, P3, PT, R40, UR15, RZ ;  /* 0x0000000f28287c10 */ /* 0x000fe4000ff7e0ff */
[----:B------:R-:W-:Y:S02]  /*8100*/  IADD3.X R9, PT, PT, R9, UR8, RZ, P5, !PT ;  /* 0x0000000809097c10 */ /* 0x000fe4000affe4ff */
[----:B------:R-:W-:Y:S02]  /*8110*/  IADD3.X R61, PT, PT, R61, UR8, RZ, P4, !PT ;  /* 0x000000083d3d7c10 */ /* 0x000fe4000a7fe4ff */
[----:B------:R-:W-:-:S02]  /*8120*/  IADD3 R32, P5, PT, R32, UR15, RZ ;  /* 0x0000000f20207c10 */ /* 0x000fc4000ffbe0ff */
[----:B------:R-:W-:Y:S02]  /*8130*/  ISETP.GT.AND P2, PT, R55, 0x3e, PT ;  /* 0x0000003e3700780c */ /* 0x000fe40003f44270 */
[----:B------:R-:W-:Y:S02]  /*8140*/  IADD3.X R41, PT, PT, R41, UR8, RZ, P3, !PT ;  /* 0x0000000829297c10 */ /* 0x000fe40009ffe4ff */
[----:B------:R-:W-:Y:S02]  /*8150*/  IADD3 R16, P4, PT, R16, UR15, RZ ;  /* 0x0000000f10107c10 */ /* 0x000fe4000ff9e0ff */
[----:B------:R-:W-:Y:S02]  /*8160*/  IADD3 R70, P3, PT, R70, UR15, RZ ;  /* 0x0000000f46467c10 */ /* 0x000fe4000ff7e0ff */
[----:B------:R-:W-:Y:S02]  /*8170*/  IADD3.X R33, PT, PT, R33, UR8, RZ, P5, !PT ;  /* 0x0000000821217c10 */ /* 0x000fe4000affe4ff */
[----:B------:R-:W-:-:S02]  /*8180*/  IADD3.X R17, PT, PT, R17, UR8, RZ, P4, !PT ;  /* 0x0000000811117c10 */ /* 0x000fc4000a7fe4ff */
[----:B------:R-:W-:Y:S02]  /*8190*/  IADD3 R10, P5, PT, R10, UR15, RZ ;  /* 0x0000000f0a0a7c10 */ /* 0x000fe4000ffbe0ff */
[----:B------:R-:W-:Y:S02]  /*81a0*/  IADD3.X R71, PT, PT, R71, UR8, RZ, P3, !PT ;  /* 0x0000000847477c10 */ /* 0x000fe40009ffe4ff */
[----:B------:R-:W-:Y:S02]  /*81b0*/  IADD3 R42, P4, PT, R42, UR15, RZ ;  /* 0x0000000f2a2a7c10 */ /* 0x000fe4000ff9e0ff */
[----:B------:R-:W-:Y:S01]  /*81c0*/  IADD3 R24, P3, PT, R24, UR15, RZ ;  /* 0x0000000f18187c10 */ /* 0x000fe2000ff7e0ff */
[----:B------:R-:W-:Y:S01]  /*81d0*/  IMAD.IADD R158, R133, 0x1, R144 ;  /* 0x00000001859e7824 */ /* 0x000fe200078e0290 */
[----:B------:R-:W-:Y:S02]  /*81e0*/  PRMT R173, RZ, 0x7610, R173 ;  /* 0x00007610ffad7816 */ /* 0x000fe400000000ad */
[----:B------:R-:W-:-:S02]  /*81f0*/  IADD3.X R11, PT, PT, R11, UR8, RZ, P5, !PT ;  /* 0x000000080b0b7c10 */ /* 0x000fc4000affe4ff */
[----:B------:R-:W-:Y:S02]  /*8200*/  IADD3.X R43, PT, PT, R43, UR8, RZ, P4, !PT ;  /* 0x000000082b2b7c10 */ /* 0x000fe4000a7fe4ff */
[----:B------:R-:W-:Y:S01]  /*8210*/  IADD3 R18, P5, PT, R18, UR15, RZ ;  /* 0x0000000f12127c10 */ /* 0x000fe2000ffbe0ff */
[----:B------:R-:W3:Y:S01]  /*8220*/  @P2 LDG.E.U8 R173, desc[UR26][R158.64] ;  /* 0x0000001a9ead2981 */ /* 0x000ee2000c1e1100 */
[----:B------:R-:W-:Y:S02]  /*8230*/  IADD3.X R25, PT, PT, R25, UR8, RZ, P3, !PT ;  /* 0x0000000819197c10 */ /* 0x000fe40009ffe4ff */
[----:B------:R-:W-:Y:S01]  /*8240*/  IADD3 R62, P4, PT, R62, UR15, RZ ;  /* 0x0000000f3e3e7c10 */ /* 0x000fe2000ff9e0ff */
[----:B------:R-:W-:Y:S01]  /*8250*/  BAR.SYNC.DEFER_BLOCKING 0x0 ;  /* 0x0000000000007b1d */ /* 0x000fe20000010000 */
[----:B------:R-:W-:Y:S02]  /*8260*/  IADD3 R52, P3, PT, R52, UR15, RZ ;  /* 0x0000000f34347c10 */ /* 0x000fe4000ff7e0ff */
[----:B------:R-:W-:-:S02]  /*8270*/  IADD3.X R19, PT, PT, R19, UR8, RZ, P5, !PT ;  /* 0x0000000813137c10 */ /* 0x000fc4000affe4ff */
[----:B------:R-:W-:Y:S02]  /*8280*/  IADD3.X R63, PT, PT, R63, UR8, RZ, P4, !PT ;  /* 0x000000083f3f7c10 */ /* 0x000fe4000a7fe4ff */
[----:B------:R-:W-:Y:S02]  /*8290*/  IADD3 R46, P5, PT, R46, UR15, RZ ;  /* 0x0000000f2e2e7c10 */ /* 0x000fe4000ffbe0ff */
[----:B------:R-:W-:Y:S02]  /*82a0*/  IADD3.X R53, PT, PT, R53, UR8, RZ, P3, !PT ;  /* 0x0000000835357c10 */ /* 0x000fe40009ffe4ff */
[----:B------:R-:W-:Y:S02]  /*82b0*/  IADD3 R26, P4, PT, R26, UR15, RZ ;  /* 0x0000000f1a1a7c10 */ /* 0x000fe4000ff9e0ff */
[----:B------:R-:W-:Y:S02]  /*82c0*/  IADD3 R72, P3, PT, R72, UR15, RZ ;  /* 0x0000000f48487c10 */ /* 0x000fe4000ff7e0ff */
[----:B------:R-:W-:-:S02]  /*82d0*/  IADD3.X R47, PT, PT, R47, UR8, RZ, P5, !PT ;  /* 0x000000082f2f7c10 */ /* 0x000fc4000affe4ff */
[----:B------:R-:W-:Y:S02]  /*82e0*/  IADD3.X R27, PT, PT, R27, UR8, RZ, P4, !PT ;  /* 0x000000081b1b7c10 */ /* 0x000fe4000a7fe4ff */
[----:B------:R-:W-:Y:S02]  /*82f0*/  IADD3 R12, P5, PT, R12, UR15, RZ ;  /* 0x0000000f0c0c7c10 */ /* 0x000fe4000ffbe0ff */
[----:B------:R-:W-:Y:S02]  /*8300*/  ISETP.GE.AND P2, PT, R4, R55, PT ;  /* 0x000000370400720c */ /* 0x000fe40003f46270 */
[----:B------:R-:W-:Y:S02]  /*8310*/  IADD3.X R73, PT, PT, R73, UR8, RZ, P3, !PT ;  /* 0x0000000849497c10 */ /* 0x000fe40009ffe4ff */
[----:B------:R-:W-:Y:S02]  /*8320*/  IADD3 R56, P4, PT, R56, UR15, RZ ;  /* 0x0000000f38387c10 */ /* 0x000fe4000ff9e0ff */
[----:B------:R-:W-:-:S02]  /*8330*/  IADD3 R36, P3, PT, R36, UR15, RZ ;  /* 0x0000000f24247c10 */ /* 0x000fc4000ff7e0ff */
[----:B------:R-:W-:Y:S02]  /*8340*/  IADD3.X R13, PT, PT, R13, UR8, RZ, P5, !PT ;  /* 0x000000080d0d7c10 */ /* 0x000fe4000affe4ff */
[----:B------:R-:W-:Y:S02]  /*8350*/  IADD3.X R57, PT, PT, R57, UR8, RZ, P4, !PT ;  /* 0x0000000839397c10 */ /* 0x000fe4000a7fe4ff */
[----:B------:R-:W-:Y:S02]  /*8360*/  IADD3 R244, P5, PT, R244, UR15, RZ ;  /* 0x0000000ff4f47c10 */ /* 0x000fe4000ffbe0ff */
[----:B------:R-:W-:Y:S02]  /*8370*/  IADD3.X R37, PT, PT, R37, UR8, RZ, P3, !PT ;  /* 0x0000000825257c10 */ /* 0x000fe40009ffe4ff */
[----:B------:R-:W-:Y:S02]  /*8380*/  IADD3 R20, P4, PT, R20, UR15, RZ ;  /* 0x0000000f14147c10 */ /* 0x000fe4000ff9e0ff */
[----:B------:R-:W-:-:S02]  /*8390*/  IADD3 R66, P3, PT, R66, UR15, RZ ;  /* 0x0000000f42427c10 */ /* 0x000fc4000ff7e0ff */
[----:B------:R-:W-:Y:S02]  /*83a0*/  IADD3.X R157, PT, PT, R157, UR8, RZ, P5, !PT ;  /* 0x000000089d9d7c10 */ /* 0x000fe4000affe4ff */
[----:B------:R-:W-:Y:S02]  /*83b0*/  IADD3.X R21, PT, PT, R21, UR8, RZ, P4, !PT ;  /* 0x0000000815157c10 */ /* 0x000fe4000a7fe4ff */
[----:B------:R-:W-:Y:S02]  /*83c0*/  IADD3.X R67, PT, PT, R67, UR8, RZ, P3, !PT ;  /* 0x0000000843437c10 */ /* 0x000fe40009ffe4ff */
[----:B------:R-:W-:Y:S02]  /*83d0*/  IADD3 R48, P4, PT, R48, UR15, RZ ;  /* 0x0000000f30307c10 */ /* 0x000fe4000ff9e0ff */
[----:B------:R-:W-:Y:S01]  /*83e0*/  IADD3 R76, P3, PT, R76, UR15, RZ ;  /* 0x0000000f4c4c7c10 */ /* 0x000fe2000ff7e0ff */
[----:B0-----:R-:W-:Y:S01]  /*83f0*/  @!P2 IMAD.MOV.U32 R126, RZ, RZ, R244 ;  /* 0x000000ffff7ea224 */ /* 0x001fe200078e00f4 */
[----:B------:R-:W-:Y:S01]  /*8400*/  PRMT R250, RZ, 0x7610, R250 ;  /* 0x00007610fffa7816 */ /* 0x000fe200000000fa */
[----:B------:R-:W-:Y:S01]  /*8410*/  @!P2 IMAD.MOV.U32 R127, RZ, RZ, R157 ;  /* 0x000000ffff7fa224 */ /* 0x000fe200078e009d */
[----:B------:R-:W-:-:S02]  /*8420*/  IADD3.X R155, PT, PT, R155, UR8, RZ, P4, !PT ;  /* 0x000000089b9b7c10 */ /* 0x000fc4000a7fe4ff */
[----:B------:R-:W-:Y:S02]  /*8430*/  IADD3.X R77, PT, PT, R77, UR8, RZ, P3, !PT ;  /* 0x000000084d4d7c10 */ /* 0x000fe40009ffe4ff */
[----:B------:R-:W-:Y:S01]  /*8440*/  IADD3 R28, P3, PT, R28, UR15, RZ ;  /* 0x0000000f1c1c7c10 */ /* 0x000fe2000ff7e0ff */
[----:B------:R0:W3:Y:S01]  /*8450*/  @!P2 LDG.E.U8 R250, desc[UR26][R126.64] ;  /* 0x0000001a7efaa981 */ /* 0x0000e2000c1e1100 */
[----:B------:R-:W-:Y:S02]  /*8460*/  PRMT R252, RZ, 0x7610, R252 ;  /* 0x00007610fffc7816 */ /* 0x000fe400000000fc */
[----:B------:R-:W-:Y:S02]  /*8470*/  IADD3.X R153, PT, PT, R153, UR8, RZ, P3, !PT ;  /* 0x0000000899997c10 */ /* 0x000fe40009ffe4ff */
[----:B------:R-:W-:Y:S01]  /*8480*/  IADD3 R54, P5, PT, R54, UR15, RZ ;  /* 0x0000000f36367c10 */ /* 0x000fe2000ffbe0ff */
[----:B0-----:R-:W-:Y:S02]  /*8490*/  @!P2 IMAD.MOV.U32 R126, RZ, RZ, R48 ;  /* 0x000000ffff7ea224 */ /* 0x001fe400078e0030 */
[----:B------:R-:W-:Y:S01]  /*84a0*/  @!P2 IMAD.MOV.U32 R127, RZ, RZ, R155 ;  /* 0x000000ffff7fa224 */ /* 0x000fe200078e009b */
[----:B------:R-:W-:-:S02]  /*84b0*/  PRMT R223, RZ, 0x7610, R223 ;  /* 0x00007610ffdf7816 */ /* 0x000fc400000000df */
[----:B------:R-:W-:Y:S02]  /*84c0*/  IADD3.X R151, PT, PT, R151, UR8, RZ, P5, !PT ;  /* 0x0000000897977c10 */ /* 0x000fe4000affe4ff */
[----:B------:R0:W3:Y:S01]  /*84d0*/  @!P2 LDG.E.U8 R252, desc[UR26][R126.64] ;  /* 0x0000001a7efca981 */ /* 0x0000e2000c1e1100 */
[----:B------:R-:W-:Y:S02]  /*84e0*/  IADD3 R78, P4, PT, R78, UR15, RZ ;  /* 0x0000000f4e4e7c10 */ /* 0x000fe4000ff9e0ff */
[----:B------:R-:W-:Y:S01]  /*84f0*/  PRMT R225, RZ, 0x7610, R225 ;  /* 0x00007610ffe17816 */ /* 0x000fe200000000e1 */
[----:B0-----:R-:W-:Y:S02]  /*8500*/  @!P2 IMAD.MOV.U32 R126, RZ, RZ, R28 ;  /* 0x000000ffff7ea224 */ /* 0x001fe400078e001c */
[----:B------:R-:W-:Y:S01]  /*8510*/  @!P2 IMAD.MOV.U32 R127, RZ, RZ, R153 ;  /* 0x000000ffff7fa224 */ /* 0x000fe200078e0099 */
[----:B------:R-:W-:-:S04]  /*8520*/  IADD3.X R149, PT, PT, R149, UR8, RZ, P4, !PT ;  /* 0x0000000895957c10 */ /* 0x000fc8000a7fe4ff */
[----:B------:R0:W5:Y:S01]  /*8530*/  @!P2 LDG.E.U8 R223, desc[UR26][R126.64] ;  /* 0x0000001a7edfa981 */ /* 0x000162000c1e1100 */
[----:B------:R-:W-:Y:S02]  /*8540*/  IADD3 R58, P3, PT, R58, UR15, RZ ;  /* 0x0000000f3a3a7c10 */ /* 0x000fe4000ff7e0ff */
[----:B------:R-:W-:Y:S01]  /*8550*/  PRMT R227, RZ, 0x7610, R227 ;  /* 0x00007610ffe37816 */ /* 0x000fe200000000e3 */
[----:B0-----:R-:W-:Y:S02]  /*8560*/  @!P2 IMAD.MOV.U32 R126, RZ, RZ, R54 ;  /* 0x000000ffff7ea224 */ /* 0x001fe400078e0036 */
[----:B------:R-:W-:Y:S01]  /*8570*/  @!P2 IMAD.MOV.U32 R127, RZ, RZ, R151 ;  /* 0x000000ffff7fa224 */ /* 0x000fe200078e0097 */
[----:B------:R-:W-:-:S04]  /*8580*/  IADD3.X R147, PT, PT, R147, UR8, RZ, P3, !PT ;  /* 0x0000000893937c10 */ /* 0x000fc80009ffe4ff */
[----:B------:R0:W5:Y:S01]  /*8590*/  @!P2 LDG.E.U8 R225, desc[UR26][R126.64] ;  /* 0x0000001a7ee1a981 */ /* 0x000162000c1e1100 */
[----:B------:R-:W-:Y:S02]  /*85a0*/  PRMT R176, RZ, 0x7610, R176 ;  /* 0x00007610ffb07816 */ /* 0x000fe400000000b0 */
[----:B------:R-:W-:Y:S02]  /*85b0*/  PRMT R174, RZ, 0x7610, R174 ;  /* 0x00007610ffae7816 */ /* 0x000fe400000000ae */
[----:B------:R-:W-:Y:S02]  /*85c0*/  PRMT R172, RZ, 0x7610, R172 ;  /* 0x00007610ffac7816 */ /* 0x000fe400000000ac */
[----:B------:R-:W-:Y:S01]  /*85d0*/  PRMT R170, RZ, 0x7610, R170 ;  /* 0x00007610ffaa7816 */ /* 0x000fe200000000aa */
[----:B------:R-:W5:Y:S01]  /*85e0*/  @!P2 LDG.E.U8 R176, desc[UR26][R6.64] ;  /* 0x0000001a06b0a981 */ /* 0x000f62000c1e1100 */
[----:B0-----:R-:W-:Y:S02]  /*85f0*/  @!P2 IMAD.MOV.U32 R126, RZ, RZ, R78 ;  /* 0x000000ffff7ea224 */ /* 0x001fe400078e004e */
[----:B------:R-:W-:Y:S01]  /*8600*/  @!P2 IMAD.MOV.U32 R127, RZ, RZ, R149 ;  /* 0x000000ffff7fa224 */ /* 0x000fe200078e0095 */
[----:B------:R-:W-:Y:S01]  /*8610*/  PRMT R168, RZ, 0x7610, R168 ;  /* 0x00007610ffa87816 */ /* 0x000fe200000000a8 */
[----:B------:R-:W5:Y:S01]  /*8620*/  @!P2 LDG.E.U8 R174, desc[UR26][R14.64] ;  /* 0x0000001a0eaea981 */ /* 0x000f62000c1e1100 */
[----:B------:R-:W-:-:S02]  /*8630*/  PRMT R166, RZ, 0x7610, R166 ;  /* 0x00007610ffa67816 */ /* 0x000fc400000000a6 */
[----:B------:R-:W-:Y:S01]  /*8640*/  PRMT R164, RZ, 0x7610, R164 ;  /* 0x00007610ffa47816 */ /* 0x000fe200000000a4 */
[----:B------:R0:W5:Y:S01]  /*8650*/  @!P2 LDG.E.U8 R227, desc[UR26][R126.64] ;  /* 0x0000001a7ee3a981 */ /* 0x000162000c1e1100 */
[----:B------:R-:W-:Y:S02]  /*8660*/  PRMT R162, RZ, 0x7610, R162 ;  /* 0x00007610ffa27816 */ /* 0x000fe400000000a2 */
[----:B------:R-:W-:Y:S01]  /*8670*/  PRMT R160, RZ, 0x7610, R160 ;  /* 0x00007610ffa07816 */ /* 0x000fe200000000a0 */
[----:B------:R-:W5:Y:S01]  /*8680*/  @!P2 LDG.E.U8 R172, desc[UR26][R22.64] ;  /* 0x0000001a16aca981 */ /* 0x000f62000c1e1100 */
[----:B------:R-:W-:Y:S02]  /*8690*/  PRMT R158, RZ, 0x7610, R158 ;  /* 0x00007610ff9e7816 */ /* 0x000fe4000000009e */
[----:B------:R-:W-:Y:S01]  /*86a0*/  PRMT R156, RZ, 0x7610, R156 ;  /* 0x00007610ff9c7816 */ /* 0x000fe2000000009c */
[----:B------:R-:W5:Y:S01]  /*86b0*/  @!P2 LDG.E.U8 R170, desc[UR26][R30.64] ;  /* 0x0000001a1eaaa981 */ /* 0x000f62000c1e1100 */
        /* <DEDUP_REMOVED lines=12> */
[----:B------:R-:W-:Y:S01]  /*8780*/  PRMT R221, RZ, 0x7610, R221 ;  /* 0x00007610ffdd7816 */ /* 0x000fe200000000dd */
[----:B0-----:R-:W-:Y:S01]  /*8790*/  @!P2 IMAD.MOV.U32 R126, RZ, RZ, R58 ;  /* 0x000000ffff7ea224 */ /* 0x001fe200078e003a */
[----:B------:R-:W-:Y:S01]  /*87a0*/  PRMT R248, RZ, 0x7610, R248 ;  /* 0x00007610fff87816 */ /* 0x000fe200000000f8 */
[----:B------:R-:W-:Y:S01]  /*87b0*/  @!P2 IMAD.MOV.U32 R127, RZ, RZ, R147 ;  /* 0x000000ffff7fa224 */ /* 0x000fe200078e0093 */
[----:B------:R-:W-:Y:S01]  /*87c0*/  PRMT R246, RZ, 0x7610, R246 ;  /* 0x00007610fff67816 */ /* 0x000fe200000000f6 */
[----:B------:R-:W5:Y:S01]  /*87d0*/  @!P2 LDG.E.U8 R168, desc[UR26][R40.64] ;  /* 0x0000001a28a8a981 */ /* 0x000f62000c1e1100 */
[----:B------:R-:W-:-:S03]  /*87e0*/  PRMT R229, RZ, 0x7610, R229 ;  /* 0x00007610ffe57816 */ /* 0x000fc600000000e5 */
[----:B------:R-:W5:Y:S04]  /*87f0*/  @!P2 LDG.E.U8 R166, desc[UR26][R50.64] ;  /* 0x0000001a32a6a981 */ /* 0x000f68000c1e1100 */
        /* <DEDUP_REMOVED lines=21> */
[----:B--2---:R0:W-:Y:S04]  /*8950*/  STS.U8 [R3+UR13+0x2000], R80 ;  /* 0x0020005003007988 */ /* 0x0041e8000800000d */
        /* <DEDUP_REMOVED lines=15> */
[----:B----4-:R0:W-:Y:S04]  /*8a50*/  STS.U8 [R138+UR13+0x2100], R219 ;  /* 0x002100db8a007988 */ /* 0x0101e8000800000d */
        /* <DEDUP_REMOVED lines=14> */
[----:B---3--:R0:W-:Y:S04]  /*8b40*/  STS.U8 [R139+UR13+0x3d80], R210 ;  /* 0x003d80d28b007988 */ /* 0x0081e8000800000d */
[----:B-----5:R0:W-:Y:S04]  /*8b50*/  STS.U8 [R140+UR13+0x2200], R203 ;  /* 0x002200cb8c007988 */ /* 0x0201e8000800000d */
        /* <DEDUP_REMOVED lines=63> */
[----:B------:R1:W-:Y:S06]  /*8f50*/  MEMBAR.ALL.CTA ;  /* 0x0000000000007992 */ /* 0x0003ec0000008000 */
[----:B-1----:R-:W1:Y:S01]  /*8f60*/  FENCE.VIEW.ASYNC.S ;  /* 0x00000000000073c6 */ /* 0x002e620000000000 */
[----:B------:R-:W-:Y:S01]  /*8f70*/  ULEA UR10, UR28, UR13, 0x3 ;  /* 0x0000000d1c0a7291 */ /* 0x000fe2000f8e18ff */
[----:B------:R-:W-:-:S03]  /*8f80*/  UMOV UR8, UR9 ;  /* 0x0000000900087c82 */ /* 0x000fc60008000000 */
[----:B------:R-:W-:Y:S01]  /*8f90*/  UIADD3 UR10, UPT, UPT, UR10, 0x6000, URZ ;  /* 0x000060000a0a7890 */ /* 0x000fe2000fffe0ff */
[----:B-1----:R-:W-:Y:S06]  /*8fa0*/  BAR.SYNC.DEFER_BLOCKING 0x0 ;  /* 0x0000000000007b1d */ /* 0x002fec0000010000 */
[----:B0-----:R-:W-:Y:S05]  /*8fb0*/  @P0 BRA `(.L_x_9) ;  /* 0x0000000000380947 */ /* 0x001fea0003800000 */
[----:B------:R-:W-:Y:S01]  /*8fc0*/  UMOV UR20, UR4 ;  /* 0x0000000400147c82 */ /* 0x000fe20008000000 */
[----:B------:R-:W-:Y:S01]  /*8fd0*/  UMOV UR21, 0x40004040 ;  /* 0x4000404000157882 */ /* 0x000fe20000000000 */
[----:B------:R-:W-:Y:S01]  /*8fe0*/  UMOV UR22, UR6 ;  /* 0x0000000600167c82 */ /* 0x000fe20008000000 */
[----:B------:R-:W-:Y:S01]  /*8ff0*/  UMOV UR23, 0x80004020 ;  /* 0x8000402000177882 */ /* 0x000fe20000000000 */
[----:B------:R-:W-:Y:S01]  /*9000*/  UMOV UR24, 0x0 ;  /* 0x0000000000187882 */ /* 0x000fe20000000000 */
[----:B------:R-:W-:Y:S01]  /*9010*/  UMOV UR25, 0x8108010 ;  /* 0x0810801000197882 */ /* 0x000fe20000000000 */
[----:B------:R-:W-:Y:S01]  /*9020*/  UMOV UR11, URZ ;  /* 0x000000ff000b7c82 */ /* 0x000fe20008000000 */
[----:B------:R-:W-:Y:S01]  /*9030*/  UMOV UR34, 0x0 ;  /* 0x0000000000227882 */ /* 0x000fe20000000000 */
[----:B------:R-:W-:Y:S01]  /*9040*/  UMOV UR35, 0x8108010 ;  /* 0x0810801000237882 */ /* 0x000fe20000000000 */
[----:B------:R0:W-:Y:S01]  /*9050*/  UTCQMMA gdesc[UR20], gdesc[UR22], tmem[UR12], tmem[UR24], idesc[UR25], UPT ;  /* 0x00ff1816140075ea */ /* 0x0001e2000b80030c */
[----:B------:R-:W-:Y:S01]  /*9060*/  UMOV UR9, UR10 ;  /* 0x0000000a00097c82 */ /* 0x000fe20008000000 */
[----:B------:R0:W-:Y:S01]  /*9070*/  UTCQMMA gdesc[UR16], gdesc[UR18], tmem[UR12], tmem[UR34], idesc[UR35], UPT ;  /* 0x00ff2212100075ea */ /* 0x0001e2000b80030c */
[----:B------:R0:W-:Y:S01]  /*9080*/  UTCBAR [UR9], URZ ;  /* 0x000000ff090073e9 */ /* 0x0001e200080000ff */
[----:B------:R-:W-:-:S02]  /*9090*/  NOP ;  /* 0x0000000000007918 */ /* 0x000fc40000000000 */
.L_x_9:
[----:B------:R-:W-:Y:S01]  /*90a0*/  UIADD3 UR28, UPT, UPT, UR28, 0x1, URZ ;  /* 0x000000011c1c7890 */ /* 0x000fe2000fffe0ff */
[----:B------:R-:W-:Y:S01]  /*90b0*/  IADD3 R144, P2, PT, R144, UR29, RZ ;  /* 0x0000001d90907c10 */ /* 0x000fe2000ff5e0ff */
[----:B------:R-:W-:Y:S01]  /*90c0*/  UIADD3 UR32, UPT, UPT, UR32, -0x1, URZ ;  /* 0xffffffff20207890 */ /* 0x000fe2000fffe0ff */
[----:B------:R-:W-:Y:S01]  /*90d0*/  VIADD R55, R55, 0xffffffc0 ;  /* 0xffffffc037377836 */ /* 0x000fe20000000000 */
[----:B------:R-:W-:Y:S01]  /*90e0*/  UISETP.GT.AND UP1, UPT, UR28, 0x1, UPT ;  /* 0x000000011c00788c */ /* 0x000fe2000bf24270 */
[----:B------:R-:W-:Y:S01]  /*90f0*/  IMAD.U32 R34, RZ, RZ, UR8 ;  /* 0x00000008ff227e24 */ /* 0x000fe2000f8e00ff */
[----:B------:R-:W-:Y:S02]  /*9100*/  USHF.R.S32.HI UR11, URZ, 0x1f, UR29 ;  /* 0x0000001fff0b7899 */ /* 0x000fe4000801141d */
[----:B0-----:R-:W-:Y:S02]  /*9110*/  USEL UR9, URZ, 0x1, !UP1 ;  /* 0x00000001ff097887 */ /* 0x001fe4000c800000 */
[----:B------:R-:W-:-:S02]  /*9120*/  USEL UR28, UR28, URZ, !UP1 ;  /* 0x000000ff1c1c7287 */ /* 0x000fc4000c800000 */
[----:B------:R-:W-:Y:S01]  /*9130*/  UISETP.NE.U32.AND UP1, UPT, UR32, URZ, UPT ;  /* 0x000000ff2000728c */ /* 0x000fe2000bf25070 */
[----:B------:R-:W-:Y:S01]  /*9140*/  IADD3.X R145, PT, PT, R145, UR11, RZ, P2, !PT ;  /* 0x0000000b91917c10 */ /* 0x000fe200097fe4ff */
[----:B------:R-:W-:-:S07]  /*9150*/  ULOP3.LUT UR9, UR8, UR9, URZ, 0x3c, !UPT ;  /* 0x0000000908097292 */ /* 0x000fce000f8e3cff */
[----:B------:R-:W-:Y:S05]  /*9160*/  BRA.U UP1, `(.L_x_10) ;  /* 0xffffffd501bc7547 */ /* 0x000fea000b83ffff */
.L_x_7:
[----:B------:R-:W-:Y:S01]  /*9170*/  ISETP.GE.AND P0, PT, R128, 0x40, PT ;  /* 0x000000408000780c */ /* 0x000fe20003f06270 */
[----:B------:R-:W0:Y:S01]  /*9180*/  LDCU UR4, c[0x0][0x3b4] ;  /* 0x00007680ff0477ac */ /* 0x000e220008000800 */
[----:B------:R-:W1:Y:S01]  /*9190*/  LDCU UR5, c[0x0][0x3b8] ;  /* 0x00007700ff0577ac */ /* 0x000e620008000800 */
[----:B------:R-:W2:Y:S10]  /*91a0*/  LDCU.128 UR16, c[0x0][0x390] ;  /* 0x00007200ff1077ac */ /* 0x000eb40008000c00 */
[----:B------:R-:W-:Y:S05]  /*91b0*/  @!P0 BRA `(.L_x_11) ;  /* 0x0000000000108947 */ /* 0x000fea0003800000 */
[----:B------:R-:W-:-:S06]  /*91c0*/  USHF.L.U32 UR8, UR8, 0x1f, URZ ;  /* 0x0000001f08087899 */ /* 0x000fcc00080006ff */
[----:B------:R-:W-:-:S04]  /*91d0*/  IMAD.U32 R3, RZ, RZ, UR8 ;  /* 0x00000008ff037e24 */ /* 0x000fc8000f8e00ff */
[----:B------:R-:W3:Y:S02]  /*91e0*/  SYNCS.PHASECHK.TRANS64.TRYWAIT P0, [UR10], R3 ;  /* 0x00000003ff0075a7 */ /* 0x000ee4000800110a */
[----:B---3--:R-:W-:Y:S05]  /*91f0*/  @!P0 BRA `(.L_x_12) ;  /* 0x0000002000c08947 */ /* 0x008fea0003800000 */
.L_x_11:
[----:B------:R-:W-:Y:S01]  /*9200*/  BAR.SYNC.DEFER_BLOCKING 0x0 ;  /* 0x0000000000007b1d */ /* 0x000fe20000010000 */
[----:B-1----:R-:W-:Y:S01]  /*9210*/  IMAD R69, R0, UR5, RZ ;  /* 0x0000000500457c24 */ /* 0x002fe2000f8e02ff */
[C---:B--2---:R-:W-:Y:S01]  /*9220*/  ISETP.GE.AND P0, PT, R2.reuse, UR18, PT ;  /* 0x0000001202007c0c */ /* 0x044fe2000bf06270 */
[----:B0-----:R-:W-:Y:S02]  /*9230*/  IMAD R3, R2, UR4, RZ ;  /* 0x0000000402037c24 */ /* 0x001fe4000f8e02ff */
[----:B------:R-:W-:Y:S02]  /*9240*/  VIADD R71, R69, UR5 ;  /* 0x0000000545477c36 */ /* 0x000fe40008000000 */
[C---:B------:R-:W-:Y:S01]  /*9250*/  VIADD R68, R0.reuse, 0x1 ;  /* 0x0000000100447836 */ /* 0x040fe20000000000 */
[----:B------:R-:W-:Y:S01]  /*9260*/  IADD3 R2, P2, PT, R3, UR16, RZ ;  /* 0x0000001003027c10 */ /* 0x000fe2000ff5e0ff */
[----:B------:R-:W-:Y:S02]  /*9270*/  VIADD R73, R71, UR5 ;  /* 0x0000000547497c36 */ /* 0x000fe40008000000 */
[----:B------:R-:W-:Y:S01]  /*9280*/  VIADD R70, R0, 0x2 ;  /* 0x0000000200467836 */ /* 0x000fe20000000000 */
[----:B------:R-:W-:Y:S01]  /*9290*/  ISETP.LT.AND P5, PT, R68, UR19, !P0 ;  /* 0x0000001344007c0c */ /* 0x000fe2000c7a1270 */
[----:B------:R-:W-:Y:S01]  /*92a0*/  VIADD R75, R73, UR5 ;  /* 0x00000005494b7c36 */ /* 0x000fe20008000000 */
[----:B------:R-:W-:Y:S01]  /*92b0*/  LEA.HI.X.SX32 R3, R3, UR17, 0x1, P2 ;  /* 0x0000001103037c11 */ /* 0x000fe200090f0eff */
[----:B------:R-:W-:Y:S01]  /*92c0*/  VIADD R68, R0, 0x3 ;  /* 0x0000000300447836 */ /* 0x000fe20000000000 */
[----:B------:R-:W-:Y:S01]  /*92d0*/  ISETP.LT.AND P4, PT, R70, UR19, !P0 ;  /* 0x0000001346007c0c */ /* 0x000fe2000c781270 */
[----:B------:R-:W-:-:S02]  /*92e0*/  VIADD R76, R75, UR5 ;  /* 0x000000054b4c7c36 */ /* 0x000fc40008000000 */
[----:B------:R-:W-:Y:S01]  /*92f0*/  VIADD R91, R0, 0x4 ;  /* 0x00000004005b7836 */ /* 0x000fe20000000000 */
[----:B------:R-:W-:Y:S01]  /*9300*/  ISETP.LT.AND P3, PT, R68, UR19, !P0 ;  /* 0x0000001344007c0c */ /* 0x000fe2000c761270 */
[----:B------:R-:W-:Y:S01]  /*9310*/  VIADD R77, R76, UR5 ;  /* 0x000000054c4d7c36 */ /* 0x000fe20008000000 */
[----:B------:R-:W-:Y:S01]  /*9320*/  IADD3 R68, P6, PT, R71, R2, RZ ;  /* 0x0000000247447210 */ /* 0x000fe20007fde0ff */
[----:B------:R-:W-:Y:S01]  /*9330*/  VIADD R94, R0, 0x5 ;  /* 0x00000005005e7836 */ /* 0x000fe20000000000 */
[----:B------:R-:W0:Y:S02]  /*9340*/  @!P1 SYNCS.CCTL.IV [UR13+0x6000] ;  /* 0x00600000ff0099b1 */ /* 0x000e24000800000d */
[----:B0-----:R-:W-:Y:S01]  /*9350*/  BAR.SYNC.DEFER_BLOCKING 0x0 ;  /* 0x0000000000007b1d */ /* 0x001fe20000010000 */
[----:B------:R-:W-:-:S04]  /*9360*/  VIADD R79, R77, UR5 ;  /* 0x000000054d4f7c36 */ /* 0x000fc80008000000 */
[----:B------:R-:W-:Y:S01]  /*9370*/  VIADD R81, R79, UR5 ;  /* 0x000000054f517c36 */ /* 0x000fe20008000000 */
[----:B------:R-:W0:Y:S03]  /*9380*/  LDTM.x64 R4, tmem[UR14] ;  /* 0x0000000e000479ee */ /* 0x000e260008340000 */
[----:B------:R-:W-:-:S04]  /*9390*/  VIADD R83, R81, UR5 ;  /* 0x0000000551537c36 */ /* 0x000fc80008000000 */
[----:B------:R-:W-:-:S04]  /*93a0*/  VIADD R85, R83, UR5 ;  /* 0x0000000553557c36 */ /* 0x000fc80008000000 */
[----:B------:R-:W-:-:S04]  /*93b0*/  VIADD R87, R85, UR5 ;  /* 0x0000000555577c36 */ /* 0x000fc80008000000 */
[----:B------:R-:W-:Y:S01]  /*93c0*/  VIADD R89, R87, UR5 ;  /* 0x0000000557597c36 */ /* 0x000fe20008000000 */
[----:B------:R-:W1:Y:S03]  /*93d0*/  @!P1 SYNCS.CCTL.IV [UR13+0x6008] ;  /* 0x00600800ff0099b1 */ /* 0x000e66000800000d */
[----:B------:R-:W-:Y:S01]  /*93e0*/  VIADD R92, R89, UR5 ;  /* 0x00000005595c7c36 */ /* 0x000fe20008000000 */
[----:B------:R-:W-:Y:S01]  /*93f0*/  NOP ;  /* 0x0000000000007918 */ /* 0x000fe20000000000 */
[----:B0-----:R-:W-:Y:S02]  /*9400*/  F2FP.SATFINITE.E4M3.F32.PACK_AB_MERGE_C R93, R5, R4, RZ ;  /* 0x00000004055d723e */ /* 0x001fe400048070ff */
[----:B------:R-:W-:Y:S02]  /*9410*/  IADD3 R4, P2, PT, R69, R2, RZ ;  /* 0x0000000245047210 */ /* 0x000fe40007f5e0ff */
[----:B------:R-:W-:Y:S01]  /*9420*/  F2FP.SATFINITE.E4M3.F32.PACK_AB_MERGE_C R7, R7, R6, RZ ;  /* 0x000000060707723e */ /* 0x000fe200048070ff */
[----:B------:R-:W-:Y:S01]  /*9430*/  VIADD R6, R0, 0x6 ;  /* 0x0000000600067836 */ /* 0x000fe20000000000 */
[----:B------:R-:W-:-:S02]  /*9440*/  LEA.HI.X.SX32 R5, R69, R3, 0x1, P2 ;  /* 0x0000000345057211 */ /* 0x000fc400010f0eff */
[-C--:B------:R-:W-:Y:S02]  /*9450*/  IADD3 R70, P2, PT, R73, R2.reuse, RZ ;  /* 0x0000000249467210 */ /* 0x080fe40007f5e0ff */
[-C--:B------:R-:W-:Y:S02]  /*9460*/  LEA.HI.X.SX32 R69, R71, R3.reuse, 0x1, P6 ;  /* 0x0000000347457211 */ /* 0x080fe400030f0eff */
[-C--:B------:R-:W-:Y:S02]  /*9470*/  IADD3 R72, P6, PT, R75, R2.reuse, RZ ;  /* 0x000000024b487210 */ /* 0x080fe40007fde0ff */
[-C--:B------:R-:W-:Y:S02]  /*9480*/  LEA.HI.X.SX32 R71, R73, R3.reuse, 0x1, P2 ;  /* 0x0000000349477211 */ /* 0x080fe400010f0eff */
[----:B------:R-:W-:Y:S02]  /*9490*/  IADD3 R74, P2, PT, R76, R2, RZ ;  /* 0x000000024c4a7210 */ /* 0x000fe40007f5e0ff */
[----:B------:R-:W-:-:S02]  /*94a0*/  LEA.HI.X.SX32 R73, R75, R3, 0x1, P6 ;  /* 0x000000034b497211 */ /* 0x000fc400030f0eff */
[-C--:B------:R-:W-:Y:S02]  /*94b0*/  LEA.HI.X.SX32 R75, R76, R3.reuse, 0x1, P2 ;  /* 0x000000034c4b7211 */ /* 0x080fe400010f0eff */
[-C--:B------:R-:W-:Y:S02]  /*94c0*/  IADD3 R76, P1, PT, R77, R2.reuse, RZ ;  /* 0x000000024d4c7210 */ /* 0x080fe40007f3e0ff */
[-C--:B------:R-:W-:Y:S02]  /*94d0*/  IADD3 R80, P6, PT, R81, R2.reuse, RZ ;  /* 0x0000000251507210 */ /* 0x080fe40007fde0ff */
[----:B------:R-:W-:Y:S02]  /*94e0*/  IADD3 R78, P2, PT, R79, R2, RZ ;  /* 0x000000024f4e7210 */ /* 0x000fe40007f5e0ff */
[-C--:B------:R-:W-:Y:S02]  /*94f0*/  LEA.HI.X.SX32 R77, R77, R3.reuse, 0x1, P1 ;  /* 0x000000034d4d7211 */ /* 0x080fe400008f0eff */
[----:B------:R-:W-:-:S02]  /*9500*/  LEA.HI.X.SX32 R81, R81, R3, 0x1, P6 ;  /* 0x0000000351517211 */ /* 0x000fc400030f0eff */
[-C--:B------:R-:W-:Y:S02]  /*9510*/  IADD3 R82, P1, PT, R83, R2.reuse, RZ ;  /* 0x0000000253527210 */ /* 0x080fe40007f3e0ff */
[----:B------:R-:W-:Y:S02]  /*9520*/  ISETP.LT.AND P6, PT, R0, UR19, !P0 ;  /* 0x0000001300007c0c */ /* 0x000fe4000c7c1270 */
[-C--:B------:R-:W-:Y:S02]  /*9530*/  LEA.HI.X.SX32 R79, R79, R3.reuse, 0x1, P2 ;  /* 0x000000034f4f7211 */ /* 0x080fe400010f0eff */
[-C--:B------:R-:W-:Y:S02]  /*9540*/  IADD3 R84, P2, PT, R85, R2.reuse, RZ ;  /* 0x0000000255547210 */ /* 0x080fe40007f5e0ff */
[----:B------:R-:W-:Y:S02]  /*9550*/  LEA.HI.X.SX32 R83, R83, R3, 0x1, P1 ;  /* 0x0000000353537211 */ /* 0x000fe400008f0eff */
[----:B------:R-:W-:-:S02]  /*9560*/  IADD3 R86, P1, PT, R87, R2, RZ ;  /* 0x0000000257567210 */ /* 0x000fc40007f3e0ff */
[-C--:B------:R-:W-:Y:S02]  /*9570*/  LEA.HI.X.SX32 R85, R85, R3.reuse, 0x1, P2 ;  /* 0x0000000355557211 */ /* 0x080fe400010f0eff */
[-C--:B------:R-:W-:Y:S01]  /*9580*/  IADD3 R88, P2, PT, R89, R2.reuse, RZ ;  /* 0x0000000259587210 */ /* 0x080fe20007f5e0ff */
[----:B------:R0:W-:Y:S01]  /*9590*/  @P6 STG.E.U8 desc[UR26][R4.64], R93 ;  /* 0x0000005d04006986 */ /* 0x0001e2000c10111a */
[-C--:B------:R-:W-:Y:S02]  /*95a0*/  LEA.HI.X.SX32 R87, R87, R3.reuse, 0x1, P1 ;  /* 0x0000000357577211 */ /* 0x080fe400008f0eff */
[----:B------:R-:W-:Y:S02]  /*95b0*/  IADD3 R90, P1, PT, R92, R2, RZ ;  /* 0x000000025c5a7210 */ /* 0x000fe40007f3e0ff */
[----:B------:R-:W-:Y:S02]  /*95c0*/  PRMT R95, R93, 0x9910, RZ ;  /* 0x000099105d5f7816 */ /* 0x000fe400000000ff */
[----:B------:R-:W-:-:S02]  /*95d0*/  LEA.HI.X.SX32 R89, R89, R3, 0x1, P2 ;  /* 0x0000000359597211 */ /* 0x000fc400010f0eff */
[----:B------:R-:W-:Y:S02]  /*95e0*/  ISETP.LT.AND P2, PT, R91, UR19, !P0 ;  /* 0x000000135b007c0c */ /* 0x000fe4000c741270 */
[----:B------:R-:W-:Y:S01]  /*95f0*/  LEA.HI.X.SX32 R91, R92, R3, 0x1, P1 ;  /* 0x000000035c5b7211 */ /* 0x000fe200008f0eff */
[----:B0-----:R-:W-:Y:S01]  /*9600*/  VIADD R4, R0, 0x9 ;  /* 0x0000000900047836 */ /* 0x001fe20000000000 */
[----:B------:R-:W-:Y:S01]  /*9610*/  SHF.R.S32.HI R95, RZ, 0x8, R95 ;  /* 0x00000008ff5f7819 */ /* 0x000fe2000001145f */
[----:B------:R-:W-:Y:S01]  /*9620*/  VIADD R92, R92, UR5 ;  /* 0x000000055c5c7c36 */ /* 0x000fe20008000000 */
[----:B------:R-:W-:Y:S01]  /*9630*/  ISETP.LT.AND P6, PT, R6, UR19, !P0 ;  /* 0x0000001306007c0c */ /* 0x000fe2000c7c1270 */
[----:B------:R-:W-:Y:S01]  /*9640*/  VIADD R6, R0, 0x7 ;  /* 0x0000000700067836 */ /* 0x000fe20000000000 */
[----:B------:R-:W-:Y:S01]  /*9650*/  ISETP.LT.AND P1, PT, R94, UR19, !P0 ;  /* 0x000000135e007c0c */ /* 0x000fe2000c721270 */
[----:B------:R-:W-:Y:S01]  /*9660*/  @P5 STG.E.U8 desc[UR26][R68.64], R95 ;  /* 0x0000005f44005986 */ /* 0x000fe2000c10111a */
[----:B------:R-:W-:-:S02]  /*9670*/  PRMT R94, R7, 0x9910, RZ ;  /* 0x00009910075e7816 */ /* 0x000fc400000000ff */
[----:B------:R-:W-:Y:S01]  /*9680*/  ISETP.LT.AND P5, PT, R6, UR19, !P0 ;  /* 0x0000001306007c0c */ /* 0x000fe2000c7a1270 */
[----:B------:R0:W-:Y:S01]  /*9690*/  @P4 STG.E.U8 desc[UR26][R70.64], R7 ;  /* 0x0000000746004986 */ /* 0x0001e2000c10111a */
[----:B------:R-:W-:Y:S01]  /*96a0*/  F2FP.SATFINITE.E4M3.F32.PACK_AB_MERGE_C R9, R9, R8, RZ ;  /* 0x000000080909723e */ /* 0x000fe200048070ff */
[----:B------:R-:W-:Y:S01]  /*96b0*/  IMAD.MOV.U32 R6, RZ, RZ, R94 ;  /* 0x000000ffff067224 */ /* 0x000fe200078e005e */
[----:B------:R-:W-:Y:S01]  /*96c0*/  F2FP.SATFINITE.E4M3.F32.PACK_AB_MERGE_C R11, R11, R10, RZ ;  /* 0x0000000a0b0b723e */ /* 0x000fe200048070ff */
[C---:B------:R-:W-:Y:S01]  /*96d0*/  VIADD R8, R0.reuse, 0x8 ;  /* 0x0000000800087836 */ /* 0x040fe20000000000 */
[----:B------:R-:W-:Y:S01]  /*96e0*/  F2FP.SATFINITE.E4M3.F32.PACK_AB_MERGE_C R13, R13, R12, RZ ;  /* 0x0000000c0d0d723e */ /* 0x000fe200048070ff */
[----:B------:R-:W-:Y:S01]  /*96f0*/  VIADD R12, R0, 0x13 ;  /* 0x00000013000c7836 */ /* 0x000fe20000000000 */
[----:B------:R-:W-:Y:S02]  /*9700*/  SHF.R.S32.HI R5, RZ, 0x8, R6 ;  /* 0x00000008ff057819 */ /* 0x000fe40000011406 */
[----:B------:R-:W-:-:S02]  /*9710*/  PRMT R6, R9, 0x9910, RZ ;  /* 0x0000991009067816 */ /* 0x000fc400000000ff */
[----:B------:R-:W-:Y:S01]  /*9720*/  ISETP.LT.AND P4, PT, R8, UR19, !P0 ;  /* 0x0000001308007c0c */ /* 0x000fe2000c781270 */
[----:B------:R2:W-:Y:S01]  /*9730*/  @P3 STG.E.U8 desc[UR26][R72.64], R5 ;  /* 0x0000000548003986 */ /* 0x0005e2000c10111a */
[----:B------:R-:W-:Y:S01]  /*9740*/  ISETP.LT.AND P3, PT, R4, UR19, !P0 ;  /* 0x0000001304007c0c */ /* 0x000fe2000c761270 */
[----:B------:R-:W-:Y:S01]  /*9750*/  IMAD.MOV.U32 R4, RZ, RZ, R6 ;  /* 0x000000ffff047224 */ /* 0x000fe200078e0006 */
[----:B------:R-:W-:Y:S01]  /*9760*/  F2FP.SATFINITE.E4M3.F32.PACK_AB_MERGE_C R15, R15, R14, RZ ;  /* 0x0000000e0f0f723e */ /* 0x000fe200048070ff */
[C---:B------:R-:W-:Y:S01]  /*9770*/  VIADD R6, R0.reuse, 0xa ;  /* 0x0000000a00067836 */ /* 0x040fe20000000000 */
[----:B------:R-:W-:Y:S01]  /*9780*/  @P2 STG.E.U8 desc[UR26][R74.64], R9 ;  /* 0x000000094a002986 */ /* 0x000fe2000c10111a */
[----:B------:R-:W-:Y:S01]  /*9790*/  F2FP.SATFINITE.E4M3.F32.PACK_AB_MERGE_C R17, R17, R16, RZ ;  /* 0x000000101111723e */ /* 0x000fe200048070ff */
[C---:B------:R-:W-:Y:S01]  /*97a0*/  VIADD R8, R0.reuse, 0x12 ;  /* 0x0000001200087836 */ /* 0x040fe20000000000 */
[----:B0-----:R-:W-:Y:S01]  /*97b0*/  SHF.R.S32.HI R7, RZ, 0x8, R4 ;  /* 0x00000008ff077819 */ /* 0x001fe20000011404 */
[----:B------:R-:W-:Y:S01]  /*97c0*/  VIADD R4, R0, 0xb ;  /* 0x0000000b00047836 */ /* 0x000fe20000000000 */
[----:B------:R-:W-:Y:S01]  /*97d0*/  ISETP.LT.AND P2, PT, R6, UR19, !P0 ;  /* 0x0000001306007c0c */ /* 0x000fe2000c741270 */
[----:B------:R-:W-:Y:S01]  /*97e0*/  VIADD R16, R0, 0x3e ;  /* 0x0000003e00107836 */ /* 0x000fe20000000000 */
[----:B------:R-:W-:Y:S01]  /*97f0*/  PRMT R6, R11, 0x9910, RZ ;  /* 0x000099100b067816 */ /* 0x000fe200000000ff */
[----:B------:R0:W-:Y:S01]  /*9800*/  @P1 STG.E.U8 desc[UR26][R76.64], R7 ;  /* 0x000000074c001986 */ /* 0x0001e2000c10111a */
[----:B------:R-:W-:Y:S01]  /*9810*/  ISETP.LT.AND P1, PT, R4, UR19, !P0 ;  /* 0x0000001304007c0c */ /* 0x000fe2000c721270 */
[----:B------:R-:W-:Y:S01]  /*9820*/  VIADD R4, R0, 0xc ;  /* 0x0000000c00047836 */ /* 0x000fe20000000000 */
[----:B------:R-:W-:Y:S01]  /*9830*/  F2FP.SATFINITE.E4M3.F32.PACK_AB_MERGE_C R19, R19, R18, RZ ;  /* 0x000000121313723e */ /* 0x000fe200048070ff */
[----:B--2---:R-:W-:Y:S01]  /*9840*/  IMAD.MOV.U32 R5, RZ, RZ, R6 ;  /* 0x000000ffff057224 */ /* 0x004fe200078e0006 */
[----:B------:R2:W-:Y:S01]  /*9850*/  @P6 STG.E.U8 desc[UR26][R78.64], R11 ;  /* 0x0000000b4e006986 */ /* 0x0005e2000c10111a */
[----:B------:R-:W-:-:S02]  /*9860*/  PRMT R6, R13, 0x9910, RZ ;  /* 0x000099100d067816 */ /* 0x000fc400000000ff */
[----:B------:R-:W-:Y:S01]  /*9870*/  ISETP.LT.AND P6, PT, R4, UR19, !P0 ;  /* 0x0000001304007c0c */ /* 0x000fe2000c7c1270 */
[C---:B------:R-:W-:Y:S01]  /*9880*/  VIADD R4, R0.reuse, 0xd ;  /* 0x0000000d00047836 */ /* 0x040fe20000000000 */
[----:B------:R-:W-:Y:S01]  /*9890*/  SHF.R.S32.HI R5, RZ, 0x8, R5 ;  /* 0x00000008ff057819 */ /* 0x000fe20000011405 */
[----:B0-----:R-:W-:Y:S01]  /*98a0*/  IMAD.MOV.U32 R7, RZ, RZ, R6 ;  /* 0x000000ffff077224 */ /* 0x001fe200078e0006 */
[----:B------:R-:W-:Y:S01]  /*98b0*/  PRMT R9, R15, 0x9910, RZ ;  /* 0x000099100f097816 */ /* 0x000fe200000000ff */
[----:B------:R-:W-:Y:S02]  /*98c0*/  VIADD R6, R0, 0x11 ;  /* 0x0000001100067836 */ /* 0x000fe40000000000 */
[----:B------:R-:W-:Y:S01]  /*98d0*/  @P5 STG.E.U8 desc[UR26][R80.64], R5 ;  /* 0x0000000550005986 */ /* 0x000fe2000c10111a */
[----:B------:R-:W-:Y:S01]  /*98e0*/  ISETP.LT.AND P5, PT, R4, UR19, !P0 ;  /* 0x0000001304007c0c */ /* 0x000fe2000c7a1270 */
[----:B------:R-:W-:Y:S01]  /*98f0*/  VIADD R4, R0, 0xe ;  /* 0x0000000e00047836 */ /* 0x000fe20000000000 */
[----:B------:R-:W-:Y:S01]  /*9900*/  SHF.R.S32.HI R7, RZ, 0x8, R7 ;  /* 0x00000008ff077819 */ /* 0x000fe20000011407 */
[----:B------:R0:W-:Y:S01]  /*9910*/  @P4 STG.E.U8 desc[UR26][R82.64], R13 ;  /* 0x0000000d52004986 */ /* 0x0001e2000c10111a */
[----:B------:R-:W-:-:S02]  /*9920*/  SHF.R.S32.HI R9, RZ, 0x8, R9 ;  /* 0x00000008ff097819 */ /* 0x000fc40000011409 */
[----:B------:R-:W-:Y:S01]  /*9930*/  ISETP.LT.AND P4, PT, R4, UR19, !P0 ;  /* 0x0000001304007c0c */ /* 0x000fe2000c781270 */
[----:B------:R-:W-:Y:S01]  /*9940*/  VIADD R4, R0, 0xf ;  /* 0x0000000f00047836 */ /* 0x000fe20000000000 */
[----:B------:R3:W-:Y:S01]  /*9950*/  @P3 STG.E.U8 desc[UR26][R84.64], R7 ;  /* 0x0000000754003986 */ /* 0x0007e2000c10111a */
[----:B--2---:R-:W-:Y:S02]  /*9960*/  PRMT R11, R17, 0x9910, RZ ;  /* 0x00009910110b7816 */ /* 0x004fe400000000ff */
[----:B------:R-:W-:Y:S01]  /*9970*/  F2FP.SATFINITE.E4M3.F32.PACK_AB_MERGE_C R21, R21, R20, RZ ;  /* 0x000000141515723e */ /* 0x000fe200048070ff */
[----:B------:R-:W-:Y:S01]  /*9980*/  @P2 STG.E.U8 desc[UR26][R86.64], R15 ;  /* 0x0000000f56002986 */ /* 0x000fe2000c10111a */
[----:B------:R-:W-:Y:S01]  /*9990*/  ISETP.LT.AND P3, PT, R4, UR19, !P0 ;  /* 0x0000001304007c0c */ /* 0x000fe2000c761270 */
[----:B------:R-:W-:Y:S01]  /*99a0*/  VIADD R4, R0, 0x10 ;  /* 0x0000001000047836 */ /* 0x000fe20000000000 */
[----:B------:R-:W-:Y:S01]  /*99b0*/  SHF.R.S32.HI R11, RZ, 0x8, R11 ;  /* 0x00000008ff0b7819 */ /* 0x000fe2000001140b */
[----:B------:R2:W-:Y:S01]  /*99c0*/  @P1 STG.E.U8 desc[UR26][R88.64], R9 ;  /* 0x0000000958001986 */ /* 0x0005e2000c10111a */
[----:B0-----:R-:W-:-:S02]  /*99d0*/  PRMT R13, R19, 0x9910, RZ ;  /* 0x00009910130d7816 */ /* 0x001fc400000000ff */
[----:B------:R-:W-:Y:S01]  /*99e0*/  ISETP.LT.AND P2, PT, R4, UR19, !P0 ;  /* 0x0000001304007c0c */ /* 0x000fe2000c741270 */
[----:B------:R-:W-:Y:S01]  /*99f0*/  @P6 STG.E.U8 desc[UR26][R90.64], R17 ;  /* 0x000000115a006986 */ /* 0x000fe2000c10111a */
[CC--:B------:R-:W-:Y:S02]  /*9a00*/  IADD3 R4, P1, PT, R92.reuse, R2.reuse, RZ ;  /* 0x000000025c047210 */ /* 0x0c0fe40007f3e0ff */
[----:B------:R-:W-:Y:S02]  /*9a10*/  SHF.R.S32.HI R13, RZ, 0x8, R13 ;  /* 0x00000008ff0d7819 */ /* 0x000fe4000001140d */
[C---:B------:R-:W-:Y:S01]  /*9a20*/  LEA.HI.X.SX32 R5, R92.reuse, R3, 0x1, P1 ;  /* 0x000000035c057211 */ /* 0x040fe200008f0eff */
[----:B------:R-:W-:Y:S01]  /*9a30*/  VIADD R92, R92, UR5 ;  /* 0x000000055c5c7c36 */ /* 0x000fe20008000000 */
[----:B------:R-:W-:Y:S02]  /*9a40*/  ISETP.LT.AND P1, PT, R6, UR19, !P0 ;  /* 0x0000001306007c0c */ /* 0x000fe4000c721270 */
[----:B------:R-:W-:Y:S01]  /*9a50*/  PRMT R14, R21, 0x9910, RZ ;  /* 0x00009910150e7816 */ /* 0x000fe200000000ff */
[----:B------:R0:W-:Y:S01]  /*9a60*/  @P5 STG.E.U8 desc[UR26][R4.64], R11 ;  /* 0x0000000b04005986 */ /* 0x0001e2000c10111a */
[C---:B------:R-:W-:Y:S01]  /*9a70*/  IADD3 R6, P5, PT, R92.reuse, R2, RZ ;  /* 0x000000025c067210 */ /* 0x040fe20007fbe0ff */
[----:B------:R-:W-:Y:S01]  /*9a80*/  VIADD R10, R92, UR5 ;  /* 0x000000055c0a7c36 */ /* 0x000fe20008000000 */
[----:B------:R-:W-:-:S02]  /*9a90*/  F2FP.SATFINITE.E4M3.F32.PACK_AB_MERGE_C R23, R23, R22, RZ ;  /* 0x000000161717723e */ /* 0x000fc400048070ff */
[-C--:B---3--:R-:W-:Y:S02]  /*9aa0*/  LEA.HI.X.SX32 R7, R92, R3.reuse, 0x1, P5 ;  /* 0x000000035c077211 */ /* 0x088fe400028f0eff */
[----:B------:R-:W-:Y:S02]  /*9ab0*/  ISETP.LT.AND P5, PT, R8, UR19, !P0 ;  /* 0x0000001308007c0c */ /* 0x000fe4000c7a1270 */
[----:B------:R-:W-:Y:S01]  /*9ac0*/  IADD3 R8, P6, PT, R10, R2, RZ ;  /* 0x000000020a087210 */ /* 0x000fe20007fde0ff */
[----:B------:R3:W-:Y:S01]  /*9ad0*/  @P4 STG.E.U8 desc[UR26][R6.64], R19 ;  /* 0x0000001306004986 */ /* 0x0007e2000c10111a */
[----:B------:R-:W-:Y:S01]  /*9ae0*/  ISETP.LT.AND P4, PT, R12, UR19, !P0 ;  /* 0x000000130c007c0c */ /* 0x000fe2000c781270 */
[----:B------:R-:W-:Y:S01]  /*9af0*/  VIADD R12, R0, 0x14 ;  /* 0x00000014000c7836 */ /* 0x000fe20000000000 */
[C---:B--2---:R-:W-:Y:S01]  /*9b00*/  LEA.HI.X.SX32 R9, R10.reuse, R3, 0x1, P6 ;  /* 0x000000030a097211 */ /* 0x044fe200030f0eff */
[----:B------:R-:W-:Y:S01]  /*9b10*/  VIADD R10, R10, UR5 ;  /* 0x000000050a0a7c36 */ /* 0x000fe20008000000 */
[----:B------:R-:W-:-:S02]  /*9b20*/  F2FP.SATFINITE.E4M3.F32.PACK_AB_MERGE_C R25, R25, R24, RZ ;  /* 0x000000181919723e */ /* 0x000fc400048070ff */
[----:B------:R-:W-:Y:S01]  /*9b30*/  F2FP.SATFINITE.E4M3.F32.PACK_AB_MERGE_C R27, R27, R26, RZ ;  /* 0x0000001a1b1b723e */ /* 0x000fe200048070ff */
[----:B------:R2:W-:Y:S01]  /*9b40*/  @P3 STG.E.U8 desc[UR26][R8.64], R13 ;  /* 0x0000000d08003986 */ /* 0x0005e2000c10111a */
[C---:B0-----:R-:W-:Y:S01]  /*9b50*/  IADD3 R4, P3, PT, R10.reuse, R2, RZ ;  /* 0x000000020a047210 */ /* 0x041fe20007f7e0ff */
[C---:B------:R-:W-:Y:S01]  /*9b60*/  VIADD R11, R10.reuse, UR5 ;  /* 0x000000050a0b7c36 */ /* 0x040fe20008000000 */
[----:B------:R-:W-:Y:S02]  /*9b70*/  F2FP.SATFINITE.E4M3.F32.PACK_AB_MERGE_C R29, R29, R28, RZ ;  /* 0x0000001c1d1d723e */ /* 0x000fe400048070ff */
[-C--:B------:R-:W-:Y:S01]  /*9b80*/  LEA.HI.X.SX32 R5, R10, R3.reuse, 0x1, P3 ;  /* 0x000000030a057211 */ /* 0x080fe200018f0eff */
[----:B------:R-:W-:Y:S01]  /*9b90*/  IMAD.MOV.U32 R10, RZ, RZ, R14 ;  /* 0x000000ffff0a7224 */ /* 0x000fe200078e000e */
[----:B---3--:R-:W-:Y:S02]  /*9ba0*/  IADD3 R6, P6, PT, R11, R2, RZ ;  /* 0x000000020b067210 */ /* 0x008fe40007fde0ff */
[----:B------:R-:W-:Y:S01]  /*9bb0*/  PRMT R14, R23, 0x9910, RZ ;  /* 0x00009910170e7816 */ /* 0x000fe200000000ff */
[----:B------:R0:W-:Y:S01]  /*9bc0*/  @P2 STG.E.U8 desc[UR26][R4.64], R21 ;  /* 0x0000001504002986 */ /* 0x0001e2000c10111a */
[C---:B------:R-:W-:Y:S01]  /*9bd0*/  LEA.HI.X.SX32 R7, R11.reuse, R3, 0x1, P6 ;  /* 0x000000030b077211 */ /* 0x040fe200030f0eff */
[----:B------:R-:W-:Y:S01]  /*9be0*/  VIADD R11, R11, UR5 ;  /* 0x000000050b0b7c36 */ /* 0x000fe20008000000 */
[----:B--2---:R-:W-:-:S02]  /*9bf0*/  SHF.R.S32.HI R13, RZ, 0x8, R10 ;  /* 0x00000008ff0d7819 */ /* 0x004fc4000001140a */
[----:B------:R-:W-:Y:S01]  /*9c00*/  ISETP.LT.AND P3, PT, R12, UR19, !P0 ;  /* 0x000000130c007c0c */ /* 0x000fe2000c761270 */
[----:B------:R-:W-:Y:S01]  /*9c10*/  VIADD R10, R11, UR5 ;  /* 0x000000050b0a7c36 */ /* 0x000fe20008000000 */
[----:B------:R-:W-:Y:S01]  /*9c20*/  F2FP.SATFINITE.E4M3.F32.PACK_AB_MERGE_C R31, R31, R30, RZ ;  /* 0x0000001e1f1f723e */ /* 0x000fe200048070ff */
[----:B------:R2:W-:Y:S01]  /*9c30*/  @P1 STG.E.U8 desc[UR26][R6.64], R13 ;  /* 0x0000000d06001986 */ /* 0x0005e2000c10111a */
[----:B------:R-:W-:Y:S01]  /*9c40*/  IADD3 R8, P1, PT, R11, R2, RZ ;  /* 0x000000020b087210 */ /* 0x000fe20007f3e0ff */
[----:B------:R-:W-:Y:S01]  /*9c50*/  VIADD R12, R0, 0x15 ;  /* 0x00000015000c7836 */ /* 0x000fe20000000000 */
[----:B------:R-:W-:Y:S02]  /*9c60*/  F2FP.SATFINITE.E4M3.F32.PACK_AB_MERGE_C R33, R33, R32, RZ ;  /* 0x000000202121723e */ /* 0x000fe400048070ff */
[----:B------:R-:W-:Y:S01]  /*9c70*/  LEA.HI.X.SX32 R9, R11, R3, 0x1, P1 ;  /* 0x000000030b097211 */ /* 0x000fe200008f0eff */
[----:B------:R-:W-:Y:S01]  /*9c80*/  IMAD.MOV.U32 R11, RZ, RZ, R14 ;  /* 0x000000ffff0b7224 */ /* 0x000fe200078e000e */
[----:B0-----:R-:W-:-:S02]  /*9c90*/  IADD3 R4, P6, PT, R10, R2, RZ ;  /* 0x000000020a047210 */ /* 0x001fc40007fde0ff */
[----:B------:R-:W-:Y:S01]  /*9ca0*/  PRMT R14, R25, 0x9910, RZ ;  /* 0x00009910190e7816 */ /* 0x000fe200000000ff */
[----:B------:R0:W-:Y:S01]  /*9cb0*/  @P5 STG.E.U8 desc[UR26][R8.64], R23 ;  /* 0x0000001708005986 */ /* 0x0001e2000c10111a */
[C---:B------:R-:W-:Y:S01]  /*9cc0*/  LEA.HI.X.SX32 R5, R10.reuse, R3, 0x1, P6 ;  /* 0x000000030a057211 */ /* 0x040fe200030f0eff */
[----:B------:R-:W-:Y:S01]  /*9cd0*/  VIADD R10, R10, UR5 ;  /* 0x000000050a0a7c36 */ /* 0x000fe20008000000 */
[----:B--2---:R-:W-:Y:S02]  /*9ce0*/  SHF.R.S32.HI R13, RZ, 0x8, R11 ;  /* 0x00000008ff0d7819 */ /* 0x004fe4000001140b */
[----:B------:R-:W-:Y:S01]  /*9cf0*/  ISETP.LT.AND P2, PT, R12, UR19, !P0 ;  /* 0x000000130c007c0c */ /* 0x000fe2000c741270 */
[C---:B------:R-:W-:Y:S01]  /*9d00*/  VIADD R11, R10.reuse, UR5 ;  /* 0x000000050a0b7c36 */ /* 0x040fe20008000000 */
[----:B------:R-:W-:Y:S01]  /*9d10*/  F2FP.SATFINITE.E4M3.F32.PACK_AB_MERGE_C R35, R35, R34, RZ ;  /* 0x000000222323723e */ /* 0x000fe200048070ff */
[----:B------:R2:W-:Y:S01]  /*9d20*/  @P4 STG.E.U8 desc[UR26][R4.64], R13 ;  /* 0x0000000d04004986 */ /* 0x0005e2000c10111a */
[----:B------:R-:W-:Y:S01]  /*9d30*/  IADD3 R6, P4, PT, R10, R2, RZ ;  /* 0x000000020a067210 */ /* 0x000fe20007f9e0ff */
[----:B------:R-:W-:Y:S01]  /*9d40*/  VIADD R12, R0, 0x16 ;  /* 0x00000016000c7836 */ /* 0x000fe20000000000 */
[----:B------:R-:W-:-:S02]  /*9d50*/  F2FP.SATFINITE.E4M3.F32.PACK_AB_MERGE_C R37, R37, R36, RZ ;  /* 0x000000242525723e */ /* 0x000fc400048070ff */
[-C--:B------:R-:W-:Y:S01]  /*9d60*/  LEA.HI.X.SX32 R7, R10, R3.reuse, 0x1, P4 ;  /* 0x000000030a077211 */ /* 0x080fe200020f0eff */
[----:B------:R-:W-:Y:S01]  /*9d70*/  IMAD.MOV.U32 R10, RZ, RZ, R14 ;  /* 0x000000ffff0a7224 */ /* 0x000fe200078e000e */
[CC--:B0-----:R-:W-:Y:S02]  /*9d80*/  IADD3 R8, P6, PT, R11.reuse, R2.reuse, RZ ;  /* 0x000000020b087210 */ /* 0x0c1fe40007fde0ff */
[----:B------:R-:W-:Y:S01]  /*9d90*/  ISETP.LT.AND P1, PT, R12, UR19, !P0 ;  /* 0x000000130c007c0c */ /* 0x000fe2000c721270 */
[----:B------:R-:W-:Y:S01]  /*9da0*/  VIADD R12, R0, 0x17 ;  /* 0x00000017000c7836 */ /* 0x000fe20000000000 */
[C---:B------:R-:W-:Y:S01]  /*9db0*/  LEA.HI.X.SX32 R9, R11.reuse, R3, 0x1, P6 ;  /* 0x000000030b097211 */ /* 0x040fe200030f0eff */
[----:B------:R-:W-:Y:S01]  /*9dc0*/  VIADD R11, R11, UR5 ;  /* 0x000000050b0b7c36 */ /* 0x000fe20008000000 */
[----:B--2---:R-:W-:Y:S01]  /*9dd0*/  SHF.R.S32.HI R13, RZ, 0x8, R10 ;  /* 0x00000008ff0d7819 */ /* 0x004fe2000001140a */
[----:B------:R0:W-:Y:S01]  /*9de0*/  @P3 STG.E.U8 desc[UR26][R6.64], R25 ;  /* 0x0000001906003986 */ /* 0x0001e2000c10111a */
[----:B------:R-:W-:Y:S01]  /*9df0*/  PRMT R14, R27, 0x9910, RZ ;  /* 0x000099101b0e7816 */ /* 0x000fe200000000ff */
[C---:B------:R-:W-:Y:S01]  /*9e00*/  VIADD R10, R11.reuse, UR5 ;  /* 0x000000050b0a7c36 */ /* 0x040fe20008000000 */
[----:B------:R-:W-:Y:S01]  /*9e10*/  ISETP.LT.AND P5, PT, R12, UR19, !P0 ;  /* 0x000000130c007c0c */ /* 0x000fe2000c7a1270 */
[----:B------:R2:W-:Y:S01]  /*9e20*/  @P2 STG.E.U8 desc[UR26][R8.64], R13 ;  /* 0x0000000d08002986 */ /* 0x0005e2000c10111a */
[----:B------:R-:W-:Y:S01]  /*9e30*/  IADD3 R4, P2, PT, R11, R2, RZ ;  /* 0x000000020b047210 */ /* 0x000fe20007f5e0ff */
[----:B------:R-:W-:Y:S01]  /*9e40*/  VIADD R12, R0, 0x18 ;  /* 0x00000018000c7836 */ /* 0x000fe20000000000 */
[----:B------:R-:W-:-:S02]  /*9e50*/  F2FP.SATFINITE.E4M3.F32.PACK_AB_MERGE_C R39, R39, R38, RZ ;  /* 0x000000262727723e */ /* 0x000fc400048070ff */
[-C--:B------:R-:W-:Y:S01]  /*9e60*/  LEA.HI.X.SX32 R5, R11, R3.reuse, 0x1, P2 ;  /* 0x000000030b057211 */ /* 0x080fe200010f0eff */
[----:B------:R-:W-:Y:S01]  /*9e70*/  IMAD.MOV.U32 R11, RZ, RZ, R14 ;  /* 0x000000ffff0b7224 */ /* 0x000fe200078e000e */
[----:B------:R-:W-:Y:S01]  /*9e80*/  ISETP.LT.AND P4, PT, R12, UR19, !P0 ;  /* 0x000000130c007c0c */ /* 0x000fe2000c781270 */
[----:B------:R-:W-:Y:S01]  /*9e90*/  VIADD R12, R0, 0x19 ;  /* 0x00000019000c7836 */ /* 0x000fe20000000000 */
[C---:B0-----:R-:W-:Y:S01]  /*9ea0*/  IADD3 R6, P6, PT, R10.reuse, R2, RZ ;  /* 0x000000020a067210 */ /* 0x041fe20007fde0ff */
[----:B------:R0:W-:Y:S01]  /*9eb0*/  @P1 STG.E.U8 desc[UR26][R4.64], R27 ;  /* 0x0000001b04001986 */ /* 0x0001e2000c10111a */
[----:B------:R-:W-:Y:S02]  /*9ec0*/  PRMT R14, R29, 0x9910, RZ ;  /* 0x000099101d0e7816 */ /* 0x000fe400000000ff */
[C---:B------:R-:W-:Y:S01]  /*9ed0*/  LEA.HI.X.SX32 R7, R10.reuse, R3, 0x1, P6 ;  /* 0x000000030a077211 */ /* 0x040fe200030f0eff */
[----:B------:R-:W-:Y:S01]  /*9ee0*/  VIADD R10, R10, UR5 ;  /* 0x000000050a0a7c36 */ /* 0x000fe20008000000 */
[----:B--2---:R-:W-:-:S02]  /*9ef0*/  SHF.R.S32.HI R13, RZ, 0x8, R11 ;  /* 0x00000008ff0d7819 */ /* 0x004fc4000001140b */
[----:B------:R-:W-:Y:S01]  /*9f00*/  ISETP.LT.AND P3, PT, R12, UR19, !P0 ;  /* 0x000000130c007c0c */ /* 0x000fe2000c761270 */
[C---:B------:R-:W-:Y:S01]  /*9f10*/  VIADD R11, R10.reuse, UR5 ;  /* 0x000000050a0b7c36 */ /* 0x040fe20008000000 */
[----:B------:R-:W-:Y:S01]  /*9f20*/  F2FP.SATFINITE.E4M3.F32.PACK_AB_MERGE_C R41, R41, R40, RZ ;  /* 0x000000282929723e */ /* 0x000fe200048070ff */
[----:B------:R2:W-:Y:S01]  /*9f30*/  @P5 STG.E.U8 desc[UR26][R6.64], R13 ;  /* 0x0000000d06005986 */ /* 0x0005e2000c10111a */
[-C--:B------:R-:W-:Y:S01]  /*9f40*/  IADD3 R8, P5, PT, R10, R2.reuse, RZ ;  /* 0x000000020a087210 */ /* 0x080fe20007fbe0ff */
[----:B------:R-:W-:Y:S01]  /*9f50*/  VIADD R12, R0, 0x1a ;  /* 0x0000001a000c7836 */ /* 0x000fe20000000000 */
[C---:B0-----:R-:W-:Y:S02]  /*9f60*/  IADD3 R4, P6, PT, R11.reuse, R2, RZ ;  /* 0x000000020b047210 */ /* 0x041fe40007fde0ff */
[-C--:B------:R-:W-:Y:S01]  /*9f70*/  LEA.HI.X.SX32 R9, R10, R3.reuse, 0x1, P5 ;  /* 0x000000030a097211 */ /* 0x080fe200028f0eff */
[----:B------:R-:W-:Y:S01]  /*9f80*/  IMAD.MOV.U32 R10, RZ, RZ, R14 ;  /* 0x000000ffff0a7224 */ /* 0x000fe200078e000e */
[C---:B------:R-:W-:Y:S01]  /*9f90*/  LEA.HI.X.SX32 R5, R11.reuse, R3, 0x1, P6 ;  /* 0x000000030b057211 */ /* 0x040fe200030f0eff */
[----:B------:R-:W-:Y:S01]  /*9fa0*/  VIADD R11, R11, UR5 ;  /* 0x000000050b0b7c36 */ /* 0x000fe20008000000 */
[----:B------:R-:W-:Y:S01]  /*9fb0*/  ISETP.LT.AND P2, PT, R12, UR19, !P0 ;  /* 0x000000130c007c0c */ /* 0x000fe2000c741270 */
[----:B------:R-:W-:Y:S01]  /*9fc0*/  VIADD R12, R0, 0x1b ;  /* 0x0000001b000c7836 */ /* 0x000fe20000000000 */
[----:B------:R0:W-:Y:S01]  /*9fd0*/  @P4 STG.E.U8 desc[UR26][R8.64], R29 ;  /* 0x0000001d08004986 */ /* 0x0001e2000c10111a */
[----:B--2---:R-:W-:Y:S01]  /*9fe0*/  SHF.R.S32.HI R13, RZ, 0x8, R10 ;  /* 0x00000008ff0d7819 */ /* 0x004fe2000001140a */
[----:B------:R-:W-:Y:S01]  /*9ff0*/  VIADD R10, R11, UR5 ;  /* 0x000000050b0a7c36 */ /* 0x000fe20008000000 */
[----:B------:R-:W-:-:S02]  /*a000*/  PRMT R14, R31, 0x9910, RZ ;  /* 0x000099101f0e7816 */ /* 0x000fc400000000ff */
[----:B------:R-:W-:Y:S01]  /*a010*/  ISETP.LT.AND P1, PT, R12, UR19, !P0 ;  /* 0x000000130c007c0c */ /* 0x000fe2000c721270 */
[----:B------:R2:W-:Y:S01]  /*a020*/  @P3 STG.E.U8 desc[UR26][R4.64], R13 ;  /* 0x0000000d04003986 */ /* 0x0005e2000c10111a */
[----:B------:R-:W-:Y:S01]  /*a030*/  IADD3 R6, P3, PT, R11, R2, RZ ;  /* 0x000000020b067210 */ /* 0x000fe20007f7e0ff */
[----:B------:R-:W-:Y:S01]  /*a040*/  VIADD R12, R0, 0x1c ;  /* 0x0000001c000c7836 */ /* 0x000fe20000000000 */
[----:B------:R-:W-:Y:S02]  /*a050*/  F2FP.SATFINITE.E4M3.F32.PACK_AB_MERGE_C R43, R43, R42, RZ ;  /* 0x0000002a2b2b723e */ /* 0x000fe400048070ff */
[-C--:B------:R-:W-:Y:S01]  /*a060*/  LEA.HI.X.SX32 R7, R11, R3.reuse, 0x1, P3 ;  /* 0x000000030b077211 */ /* 0x080fe200018f0eff */
[----:B------:R-:W-:Y:S01]  /*a070*/  IMAD.MOV.U32 R11, RZ, RZ, R14 ;  /* 0x000000ffff0b7224 */ /* 0x000fe200078e000e */
[-C--:B0-----:R-:W-:Y:S02]  /*a080*/  IADD3 R8, P6, PT, R10, R2.reuse, RZ ;  /* 0x000000020a087210 */ /* 0x081fe40007fde0ff */
[----:B------:R-:W-:Y:S01]  /*a090*/  ISETP.LT.AND P5, PT, R12, UR19, !P0 ;  /* 0x000000130c007c0c */ /* 0x000fe2000c7a1270 */
[----:B------:R-:W-:Y:S01]  /*a0a0*/  VIADD R12, R0, 0x1d ;  /* 0x0000001d000c7836 */ /* 0x000fe20000000000 */
[C---:B------:R-:W-:Y:S01]  /*a0b0*/  LEA.HI.X.SX32 R9, R10.reuse, R3, 0x1, P6 ;  /* 0x000000030a097211 */ /* 0x040fe200030f0eff */
[----:B------:R-:W-:Y:S01]  /*a0c0*/  VIADD R10, R10, UR5 ;  /* 0x000000050a0a7c36 */ /* 0x000fe20008000000 */
[----:B--2---:R-:W-:Y:S01]  /*a0d0*/  SHF.R.S32.HI R13, RZ, 0x8, R11 ;  /* 0x00000008ff0d7819 */ /* 0x004fe2000001140b */
[----:B------:R0:W-:Y:S01]  /*a0e0*/  @P2 STG.E.U8 desc[UR26][R6.64], R31 ;  /* 0x0000001f06002986 */ /* 0x0001e2000c10111a */
[----:B------:R-:W-:Y:S01]  /*a0f0*/  PRMT R14, R33, 0x9910, RZ ;  /* 0x00009910210e7816 */ /* 0x000fe200000000ff */
[----:B------:R-:W-:Y:S01]  /*a100*/  VIADD R11, R10, UR5 ;  /* 0x000000050a0b7c36 */ /* 0x000fe20008000000 */
        /* <DEDUP_REMOVED lines=9> */
[----:B0-----:R-:W-:Y:S01]  /*a1a0*/  IADD3 R6, P6, PT, R11, R2, RZ ;  /* 0x000000020b067210 */ /* 0x001fe20007fde0ff */
[----:B------:R0:W-:Y:S01]  /*a1b0*/  @P5 STG.E.U8 desc[UR26][R4.64], R33 ;  /* 0x0000002104005986 */ /* 0x0001e2000c10111a */
[----:B------:R-:W-:Y:S02]  /*a1c0*/  PRMT R14, R35, 0x9910, RZ ;  /* 0x00009910230e7816 */ /* 0x000fe400000000ff */
[C---:B------:R-:W-:Y:S01]  /*a1d0*/  LEA.HI.X.SX32 R7, R11.reuse, R3, 0x1, P6 ;  /* 0x000000030b077211 */ /* 0x040fe200030f0eff */
[----:B------:R-:W-:Y:S01]  /*a1e0*/  VIADD R11, R11, UR5 ;  /* 0x000000050b0b7c36 */ /* 0x000fe20008000000 */
[----:B--2---:R-:W-:-:S02]  /*a1f0*/  SHF.R.S32.HI R13, RZ, 0x8, R10 ;  /* 0x00000008ff0d7819 */ /* 0x004fc4000001140a */
[----:B------:R-:W-:Y:S01]  /*a200*/  ISETP.LT.AND P2, PT, R12, UR19, !P0 ;  /* 0x000000130c007c0c */ /* 0x000fe2000c741270 */
[----:B------:R-:W-:Y:S01]  /*a210*/  VIADD R10, R11, UR5 ;  /* 0x000000050b0a7c36 */ /* 0x000fe20008000000 */
[----:B------:R-:W-:Y:S01]  /*a220*/  F2FP.SATFINITE.E4M3.F32.PACK_AB_MERGE_C R47, R47, R46, RZ ;  /* 0x0000002e2f2f723e */ /* 0x000fe200048070ff */
[----:B------:R2:W-:Y:S01]  /*a230*/  @P4 STG.E.U8 desc[UR26][R6.64], R13 ;  /* 0x0000000d06004986 */ /* 0x0005e2000c10111a */
[CC--:B------:R-:W-:Y:S01]  /*a240*/  IADD3 R8, P4, PT, R11.reuse, R2.reuse, RZ ;  /* 0x000000020b087210 */ /* 0x0c0fe20007f9e0ff */
        /* <DEDUP_REMOVED lines=128> */
[----:B------:R-:W-:-:S02]  /*aa50*/  PRMT R15, R61, 0x9910, RZ ;  /* 0x000099103d0f7816 */ /* 0x000fc400000000ff */
        /* <DEDUP_REMOVED lines=12> */
[----:B------:R-:W-:Y:S01]  /*ab20*/  SHF.R.S32.HI R15, RZ, 0x8, R15 ;  /* 0x00000008ff0f7819 */ /* 0x000fe2000001140f */
        /* <DEDUP_REMOVED lines=51> */
[CC--:B0-----:R-:W-:Y:S02]  /*ae60*/  IADD3 R4, P6, PT, R10.reuse, R2.reuse, RZ ;  /* 0x000000020a047210 */ /* 0x0c1fe40007fde0ff */
[-C--:B------:R-:W-:Y:S01]  /*ae70*/  LEA.HI.X.SX32 R9, R11, R3.reuse, 0x1, P5 ;  /* 0x000000030b097211 */ /* 0x080fe200028f0eff */
[----:B------:R-:W-:Y:S01]  /*ae80*/  IMAD.MOV.U32 R11, RZ, RZ, R14 ;  /* 0x000000ffff0b7224 */ /* 0x000fe200078e000e */
[CC--:B------:R-:W-:Y:S01]  /*ae90*/  LEA.HI.X.SX32 R5, R10.reuse, R3.reuse, 0x1, P6 ;  /* 0x000000030a057211 */ /* 0x0c0fe200030f0eff */
[----:B------:R-:W-:Y:S01]  /*aea0*/  VIADD R10, R10, UR5 ;  /* 0x000000050a0a7c36 */ /* 0x000fe20008000000 */
[----:B------:R-:W-:Y:S01]  /*aeb0*/  ISETP.LT.AND P2, PT, R12, UR19, !P0 ;  /* 0x000000130c007c0c */ /* 0x000fe2000c741270 */
[C---:B------:R-:W-:Y:S01]  /*aec0*/  VIADD R12, R0.reuse, 0x39 ;  /* 0x00000039000c7836 */ /* 0x040fe20000000000 */
[----:B------:R0:W-:Y:S01]  /*aed0*/  @P4 STG.E.U8 desc[UR26][R8.64], R59 ;  /* 0x0000003b08004986 */ /* 0x0001e2000c10111a */
[----:B--2---:R-:W-:Y:S01]  /*aee0*/  SHF.R.S32.HI R13, RZ, 0x8, R11 ;  /* 0x00000008ff0d7819 */ /* 0x004fe2000001140b */
[----:B------:R-:W-:Y:S01]  /*aef0*/  VIADD R7, R0, 0x3c ;  /* 0x0000003c00077836 */ /* 0x000fe20000000000 */
[C---:B------:R-:W-:Y:S01]  /*af00*/  IADD3 R6, P6, PT, R10.reuse, R2, RZ ;  /* 0x000000020a067210 */ /* 0x040fe20007fde0ff */
[----:B------:R-:W-:Y:S01]  /*af10*/  VIADD R11, R10, UR5 ;  /* 0x000000050a0b7c36 */ /* 0x000fe20008000000 */
[----:B------:R-:W-:Y:S01]  /*af20*/  ISETP.LT.AND P1, PT, R12, UR19, !P0 ;  /* 0x000000130c007c0c */ /* 0x000fe2000c721270 */
[----:B------:R2:W-:Y:S01]  /*af30*/  @P3 STG.E.U8 desc[UR26][R4.64], R13 ;  /* 0x0000000d04003986 */ /* 0x0005e2000c10111a */
[----:B------:R-:W-:Y:S01]  /*af40*/  ISETP.LT.AND P3, PT, R7, UR19, !P0 ;  /* 0x0000001307007c0c */ /* 0x000fe2000c761270 */
[----:B------:R-:W-:Y:S01]  /*af50*/  VIADD R12, R0, 0x3a ;  /* 0x0000003a000c7836 */ /* 0x000fe20000000000 */
[----:B------:R-:W-:Y:S01]  /*af60*/  LEA.HI.X.SX32 R7, R10, R3, 0x1, P6 ;  /* 0x000000030a077211 */ /* 0x000fe200030f0eff */
[----:B------:R-:W-:Y:S01]  /*af70*/  VIADD R10, R0, 0x3d ;  /* 0x0000003d000a7836 */ /* 0x000fe20000000000 */
[----:B------:R-:W-:-:S02]  /*af80*/  PRMT R17, R65, 0x9910, RZ ;  /* 0x0000991041117816 */ /* 0x000fc400000000ff */
[CC--:B0-----:R-:W-:Y:S01]  /*af90*/  IADD3 R8, P6, PT, R11.reuse, R2.reuse, RZ ;  /* 0x000000020b087210 */ /* 0x0c1fe20007fde0ff */
[----:B------:R-:W-:Y:S01]  /*afa0*/  @P2 STG.E.U8 desc[UR26][R6.64], R61 ;  /* 0x0000003d06002986 */ /* 0x000fe2000c10111a */
[----:B------:R-:W-:Y:S01]  /*afb0*/  ISETP.LT.AND P5, PT, R12, UR19, !P0 ;  /* 0x000000130c007c0c */ /* 0x000fe2000c7a1270 */
[----:B------:R-:W-:Y:S01]  /*afc0*/  VIADD R12, R0, 0x3b ;  /* 0x0000003b000c7836 */ /* 0x000fe20000000000 */
[CC--:B------:R-:W-:Y:S01]  /*afd0*/  LEA.HI.X.SX32 R9, R11.reuse, R3.reuse, 0x1, P6 ;  /* 0x000000030b097211 */ /* 0x0c0fe200030f0eff */
[----:B--2---:R-:W-:Y:S01]  /*afe0*/  VIADD R5, R11, UR5 ;  /* 0x000000050b057c36 */ /* 0x004fe20008000000 */
[----:B------:R-:W-:Y:S02]  /*aff0*/  ISETP.LT.AND P2, PT, R10, UR19, !P0 ;  /* 0x000000130a007c0c */ /* 0x000fe4000c741270 */
[----:B------:R-:W-:Y:S01]  /*b000*/  ISETP.LT.AND P4, PT, R12, UR19, !P0 ;  /* 0x000000130c007c0c */ /* 0x000fe2000c781270 */
[C---:B------:R-:W-:Y:S01]  /*b010*/  VIADD R11, R5.reuse, UR5 ;  /* 0x00000005050b7c36 */ /* 0x040fe20008000000 */
[----:B------:R-:W-:Y:S01]  /*b020*/  IADD3 R4, P6, PT, R5, R2, RZ ;  /* 0x0000000205047210 */ /* 0x000fe20007fde0ff */
[----:B------:R0:W-:Y:S01]  /*b030*/  @P1 STG.E.U8 desc[UR26][R8.64], R15 ;  /* 0x0000000f08001986 */ /* 0x0001e2000c10111a */
[----:B------:R-:W-:Y:S01]  /*b040*/  PRMT R19, R67, 0x9910, RZ ;  /* 0x0000991043137816 */ /* 0x000fe200000000ff */
[----:B------:R-:W-:Y:S01]  /*b050*/  VIADD R13, R11, UR5 ;  /* 0x000000050b0d7c36 */ /* 0x000fe20008000000 */
[----:B------:R-:W-:-:S02]  /*b060*/  LEA.HI.X.SX32 R5, R5, R3, 0x1, P6 ;  /* 0x0000000305057211 */ /* 0x000fc400030f0eff */
[-C--:B------:R-:W-:Y:S01]  /*b070*/  IADD3 R10, P1, PT, R11, R2.reuse, RZ ;  /* 0x000000020b0a7210 */ /* 0x080fe20007f3e0ff */
[C---:B------:R-:W-:Y:S01]  /*b080*/  VIADD R14, R13.reuse, UR5 ;  /* 0x000000050d0e7c36 */ /* 0x040fe20008000000 */
[-C--:B------:R-:W-:Y:S01]  /*b090*/  IADD3 R12, P6, PT, R13, R2.reuse, RZ ;  /* 0x000000020d0c7210 */ /* 0x080fe20007fde0ff */
[----:B------:R2:W-:Y:S01]  /*b0a0*/  @P5 STG.E.U8 desc[UR26][R4.64], R63 ;  /* 0x0000003f04005986 */ /* 0x0005e2000c10111a */
[-C--:B------:R-:W-:Y:S02]  /*b0b0*/  LEA.HI.X.SX32 R11, R11, R3.reuse, 0x1, P1 ;  /* 0x000000030b0b7211 */ /* 0x080fe400008f0eff */
[-C--:B------:R-:W-:Y:S01]  /*b0c0*/  LEA.HI.X.SX32 R13, R13, R3.reuse, 0x1, P6 ;  /* 0x000000030d0d7211 */ /* 0x080fe200030f0eff */
[C---:B0-----:R-:W-:Y:S01]  /*b0d0*/  VIADD R9, R14.reuse, UR5 ;  /* 0x000000050e097c36 */ /* 0x041fe20008000000 */
[----:B------:R-:W-:Y:S01]  /*b0e0*/  IADD3 R6, P6, PT, R14, R2, RZ ;  /* 0x000000020e067210 */ /* 0x000fe20007fde0ff */
[----:B------:R-:W-:Y:S01]  /*b0f0*/  VIADD R15, R0, 0x3f ;  /* 0x0000003f000f7836 */ /* 0x000fe20000000000 */
[----:B------:R-:W-:Y:S01]  /*b100*/  ISETP.LT.AND P1, PT, R16, UR19, !P0 ;  /* 0x0000001310007c0c */ /* 0x000fe2000c721270 */
[----:B------:R-:W-:Y:S01]  /*b110*/  VIADD R0, R9, UR5 ;  /* 0x0000000509007c36 */ /* 0x000fe20008000000 */
[----:B------:R-:W-:-:S02]  /*b120*/  LEA.HI.X.SX32 R7, R14, R3, 0x1, P6 ;  /* 0x000000030e077211 */ /* 0x000fc400030f0eff */
[-C--:B------:R-:W-:Y:S02]  /*b130*/  IADD3 R8, P6, PT, R9, R2.reuse, RZ ;  /* 0x0000000209087210 */ /* 0x080fe40007fde0ff */
[----:B------:R-:W-:Y:S02]  /*b140*/  ISETP.LT.AND P0, PT, R15, UR19, !P0 ;  /* 0x000000130f007c0c */ /* 0x000fe4000c701270 */
[----:B------:R-:W-:Y:S02]  /*b150*/  PRMT R15, R63, 0x9910, RZ ;  /* 0x000099103f0f7816 */ /* 0x000fe400000000ff */
[----:B------:R-:W-:Y:S02]  /*b160*/  LEA.HI.X.SX32 R9, R9, R3, 0x1, P6 ;  /* 0x0000000309097211 */ /* 0x000fe400030f0eff */
[----:B------:R-:W-:Y:S02]  /*b170*/  IADD3 R2, P6, PT, R0, R2, RZ ;  /* 0x0000000200027210 */ /* 0x000fe40007fde0ff */
[----:B------:R-:W-:-:S02]  /*b180*/  SHF.R.S32.HI R15, RZ, 0x8, R15 ;  /* 0x00000008ff0f7819 */ /* 0x000fc4000001140f */
[----:B------:R-:W-:Y:S02]  /*b190*/  SHF.R.S32.HI R17, RZ, 0x8, R17 ;  /* 0x00000008ff117819 */ /* 0x000fe40000011411 */
[----:B------:R-:W-:Y:S01]  /*b1a0*/  LEA.HI.X.SX32 R3, R0, R3, 0x1, P6 ;  /* 0x0000000300037211 */ /* 0x000fe200030f0eff */
[----:B------:R2:W-:Y:S01]  /*b1b0*/  @P4 STG.E.U8 desc[UR26][R10.64], R15 ;  /* 0x0000000f0a004986 */ /* 0x0005e2000c10111a */
[----:B------:R-:W-:-:S03]  /*b1c0*/  SHF.R.S32.HI R19, RZ, 0x8, R19 ;  /* 0x00000008ff137819 */ /* 0x000fc60000011413 */
[----:B------:R2:W-:Y:S04]  /*b1d0*/  @P3 STG.E.U8 desc[UR26][R12.64], R65 ;  /* 0x000000410c003986 */ /* 0x0005e8000c10111a */
[----:B------:R2:W-:Y:S04]  /*b1e0*/  @P2 STG.E.U8 desc[UR26][R6.64], R17 ;  /* 0x0000001106002986 */ /* 0x0005e8000c10111a */
[----:B------:R2:W-:Y:S04]  /*b1f0*/  @P1 STG.E.U8 desc[UR26][R8.64], R67 ;  /* 0x0000004308001986 */ /* 0x0005e8000c10111a */
[----:B------:R2:W-:Y:S01]  /*b200*/  @P0 STG.E.U8 desc[UR26][R2.64], R19 ;  /* 0x0000001302000986 */ /* 0x0005e2000c10111a */
[----:B-1----:R-:W-:Y:S06]  /*b210*/  BAR.SYNC.DEFER_BLOCKING 0x0 ;  /* 0x0000000000007b1d */ /* 0x002fec0000010000 */
[----:B------:R-:W-:Y:S05]  /*b220*/  BRA.U UP0, `(.L_x_13) ;  /* 0x0000000100a07547 */ /* 0x000fea000b800000 */
[----:B------:R-:W0:Y:S01]  /*b230*/  S2UR UR5, SR_CgaCtaId ;  /* 0x00000000000579c3 */ /* 0x000e220000008800 */
[----:B------:R-:W-:Y:S01]  /*b240*/  NOP ;  /* 0x0000000000007918 */ /* 0x000fe20000000000 */
[----:B------:R-:W-:Y:S01]  /*b250*/  UMOV UR4, 0x50 ;  /* 0x0000005000047882 */ /* 0x000fe20000000000 */
[----:B------:R-:W-:Y:S02]  /*b260*/  IMAD.U32 R0, RZ, RZ, UR12 ;  /* 0x0000000cff007e24 */ /* 0x000fe4000f8e00ff */
[----:B--2---:R-:W-:Y:S02]  /*b270*/  IMAD.MOV.U32 R3, RZ, RZ, 0x3 ;  /* 0x00000003ff037424 */ /* 0x004fe400078e00ff */
[----:B------:R-:W-:Y:S01]  /*b280*/  IMAD.MOV.U32 R7, RZ, RZ, 0x1 ;  /* 0x00000001ff077424 */ /* 0x000fe200078e00ff */
[----:B------:R-:W-:-:S04]  /*b290*/  LOP3.LUT R0, R0, 0xffff, RZ, 0xc0, !PT ;  /* 0x0000ffff00007812 */ /* 0x000fc800078ec0ff */
[----:B------:R-:W-:-:S05]  /*b2a0*/  SHF.R.U32.HI R0, RZ, 0x5, R0 ;  /* 0x00000005ff007819 */ /* 0x000fca0000011600 */
[----:B------:R-:W-:Y:S01]  /*b2b0*/  VIADD R2, R0, 0x10 ;  /* 0x0000001000027836 */ /* 0x000fe20000000000 */
[----:B------:R-:W-:Y:S01]  /*b2c0*/  SHF.L.U32 R0, R3, R0, RZ ;  /* 0x0000000003007219 */ /* 0x000fe200000006ff */
[----:B0-----:R-:W-:-:S03]  /*b2d0*/  ULEA UR6, UR5, UR4, 0x18 ;  /* 0x0000000405067291 */ /* 0x001fc6000f8ec0ff */
[----:B------:R-:W-:-:S04]  /*b2e0*/  SHF.L.U32 R3, R7, R2, RZ ;  /* 0x0000000207037219 */ /* 0x000fc800000006ff */
[----:B------:R-:W-:Y:S02]  /*b2f0*/  LOP3.LUT R0, R3, R0, RZ, 0xfc, !PT ;  /* 0x0000000003007212 */ /* 0x000fe400078efcff */
[----:B------:R-:W0:Y:S02]  /*b300*/  LDS R5, [UR6] ;  /* 0x00000006ff057984 */ /* 0x000e240008000800 */
[C---:B------:R-:W-:Y:S02]  /*b310*/  LOP3.LUT R2, R0.reuse, 0xffff, RZ, 0xc0, !PT ;  /* 0x0000ffff00027812 */ /* 0x040fe400078ec0ff */
[----:B0-----:R-:W-:-:S04]  /*b320*/  LOP3.LUT R3, R0, 0xffff, R5, 0x80, !PT ;  /* 0x0000ffff00037812 */ /* 0x001fc800078e8005 */
[----:B------:R-:W-:-:S13]  /*b330*/  ISETP.NE.AND P0, PT, R3, R2, PT ;  /* 0x000000020300720c */ /* 0x000fda0003f05270 */
[----:B------:R-:W-:Y:S05]  /*b340*/  @P0 BRA `(.L_x_14) ;  /* 0x0000000000500947 */ /* 0x000fea0003800000 */
[----:B------:R-:W-:Y:S02]  /*b350*/  SHF.R.U32.HI R5, RZ, 0x10, R5 ;  /* 0x00000010ff057819 */ /* 0x000fe40000011605 */
[----:B------:R-:W-:-:S04]  /*b360*/  SHF.R.U32.HI R2, RZ, 0x10, R0 ;  /* 0x00000010ff027819 */ /* 0x000fc80000011600 */
[----:B------:R-:W-:-:S04]  /*b370*/  LOP3.LUT R5, R5, R2, RZ, 0xc0, !PT ;  /* 0x0000000205057212 */ /* 0x000fc800078ec0ff */
[----:B------:R-:W-:-:S13]  /*b380*/  ISETP.NE.AND P0, PT, R5, R2, PT ;  /* 0x000000020500720c */ /* 0x000fda0003f05270 */
[----:B------:R-:W-:Y:S05]  /*b390*/  @P0 BRA `(.L_x_15) ;  /* 0x0000000000300947 */ /* 0x000fea0003800000 */
[----:B------:R-:W-:Y:S01]  /*b3a0*/  R2UR UR4, R0 ;  /* 0x00000000000472ca */ /* 0x000fe200000e0000 */
[----:B------:R-:W-:Y:S01]  /*b3b0*/  VOTEU.ANY UR5, UPT, PT ;  /* 0x0000000000057886 */ /* 0x000fe200038e0100 */
[----:B------:R-:W0:Y:S01]  /*b3c0*/  S2R R0, SR_LANEID ;  /* 0x0000000000007919 */ /* 0x000e220000000000 */
[----:B------:R-:W-:-:S10]  /*b3d0*/  UFLO.U32 UR5, UR5 ;  /* 0x00000005000572bd */ /* 0x000fd400080e0000 */
[----:B------:R-:W-:-:S06]  /*b3e0*/  ULOP3.LUT UR4, URZ, UR4, URZ, 0x33, !UPT ;  /* 0x00000004ff047292 */ /* 0x000fcc000f8e33ff */
[----:B------:R-:W-:-:S04]  /*b3f0*/  IMAD.U32 R2, RZ, RZ, UR4 ;  /* 0x00000004ff027e24 */ /* 0x000fc8000f8e00ff */
[----:B------:R-:W1:Y:S02]  /*b400*/  REDUX UR7, R2 ;  /* 0x00000000020773c4 */ /* 0x000e640000000000 */
[----:B------:R3:W-:Y:S01]  /*b410*/  UTCATOMSWS.AND URZ, UR4 ;  /* 0x0000000400ff79e3 */ /* 0x0007e20008000000 */
[----:B0-----:R-:W-:Y:S01]  /*b420*/  ISETP.EQ.U32.AND P0, PT, R0, UR5, PT ;  /* 0x0000000500007c0c */ /* 0x001fe2000bf02070 */
[----:B-1----:R-:W-:-:S12]  /*b430*/  IMAD.U32 R0, RZ, RZ, UR7 ;  /* 0x00000007ff007e24 */ /* 0x002fd8000f8e00ff */
[----:B------:R3:W-:Y:S01]  /*b440*/  @P0 ATOMS.AND RZ, [UR6], R0 ;  /* 0x00000000ffff098c */ /* 0x0007e2000a800006 */
[----:B------:R-:W-:Y:S05]  /*b450*/  BRA `(.L_x_13) ;  /* 0x0000000000147947 */ /* 0x000fea0003800000 */
.L_x_15:
[----:B------:R-:W-:-:S07]  /*b460*/  MOV R2, 0xb480 ;  /* 0x0000b48000027802 */ /* 0x000fce0000000f00 */
[----:B------:R-:W-:Y:S05]  /*b470*/  CALL.REL.NOINC `($__internal_0_$__cuda_sm10x_tcgen05_guardrail_trap_col_being_dealloced_not_returned_by_alloc) ;  /* 0x00000000002c7944 */ /* 0x000fea0003c00000 */
[----:B------:R-:W-:Y:S05]  /*b480*/  BRA `(.L_x_13) ;  /* 0x0000000000087947 */ /* 0x000fea0003800000 */
.L_x_14:
[----:B------:R-:W-:-:S07]  /*b490*/  MOV R2, 0xb4b0 ;  /* 0x0000b4b000027802 */ /* 0x000fce0000000f00 */
[----:B------:R-:W-:Y:S05]  /*b4a0*/  CALL.REL.NOINC `($__internal_2_$__cuda_sm10x_tcgen05_guardrail_trap_unallocated_columns_being_dealloced) ;  /* 0x0000000000387944 */ /* 0x000fea0003c00000 */
.L_x_13:
[----:B------:R-:W-:Y:S01]  /*b4b0*/  NOP ;  /* 0x0000000000007918 */ /* 0x000fe20000000000 */
[----:B---3--:R-:W-:Y:S05]  /*b4c0*/  EXIT ;  /* 0x000000000000794d */ /* 0x008fea0003800000 */
.L_x_8:
[----:B------:R-:W0:Y:S02]  /*b4d0*/  SYNCS.PHASECHK.TRANS64.TRYWAIT P5, [UR10], R34 ;  /* 0x00000022ff0075a7 */ /* 0x000e2400080a110a */
[----:B0-----:R-:W-:Y:S05]  /*b4e0*/  @!P5 BRA `(.L_x_8) ;  /* 0xfffffffc00f8d947 */ /* 0x001fea000383ffff */
[----:B------:R-:W-:Y:S05]  /*b4f0*/  BRA `(.L_x_16) ;  /* 0xffffffb400007947 */ /* 0x000fea000383ffff */
.L_x_12:
[----:B------:R-:W3:Y:S02]  /*b500*/  SYNCS.PHASECHK.TRANS64.TRYWAIT P0, [UR10], R3 ;  /* 0x00000003ff0075a7 */ /* 0x000ee4000800110a */
[----:B---3--:R-:W-:Y:S05]  /*b510*/  @!P0 BRA `(.L_x_12) ;  /* 0xfffffffc00f88947 */ /* 0x008fea000383ffff */
[----:B------:R-:W-:Y:S05]  /*b520*/  BRA `(.L_x_11) ;  /* 0xffffffdc00347947 */ /* 0x000fea000383ffff */
        .weak           $__internal_0_$__cuda_sm10x_tcgen05_guardrail_trap_col_being_dealloced_not_returned_by_alloc
        .type           $__internal_0_$__cuda_sm10x_tcgen05_guardrail_trap_col_being_dealloced_not_returned_by_alloc,@function
        .size           $__internal_0_$__cuda_sm10x_tcgen05_guardrail_trap_col_being_dealloced_not_returned_by_alloc,($__internal_1_$__cuda_sm10x_tcgen05_guardrail_trap_phase_invalid_during_alloc - $__internal_0_$__cuda_sm10x_tcgen05_guardrail_trap_col_being_dealloced_not_returned_by_alloc)
$__internal_0_$__cuda_sm10x_tcgen05_guardrail_trap_col_being_dealloced_not_returned_by_alloc:
[----:B------:R-:W-:Y:S05]  /*b530*/  BPT.TRAP 0x1 ;  /* 0x000000040000795c */ /* 0x000fea0000300000 */
[----:B------:R-:W-:-:S04]  /*b540*/  IMAD.MOV.U32 R3, RZ, RZ, 0x0 ;  /* 0x00000000ff037424 */ /* 0x000fc800078e00ff */
[----:B------:R-:W-:Y:S05]  /*b550*/  RET.REL.NODEC R2 `(matmul_kernel) ;  /* 0xffffff4802a87950 */ /* 0x000fea0003c3ffff */
        .weak           $__internal_1_$__cuda_sm10x_tcgen05_guardrail_trap_phase_invalid_during_alloc
        .type           $__internal_1_$__cuda_sm10x_tcgen05_guardrail_trap_phase_invalid_during_alloc,@function
        .size           $__internal_1_$__cuda_sm10x_tcgen05_guardrail_trap_phase_invalid_during_alloc,($__internal_2_$__cuda_sm10x_tcgen05_guardrail_trap_unallocated_columns_being_dealloced - $__internal_1_$__cuda_sm10x_tcgen05_guardrail_trap_phase_invalid_during_alloc)
$__internal_1_$__cuda_sm10x_tcgen05_guardrail_trap_phase_invalid_during_alloc:
[----:B------:R-:W-:Y:S05]  /*b560*/  BPT.TRAP 0x1 ;  /* 0x000000040000795c */ /* 0x000fea0000300000 */
[----:B------:R-:W-:-:S04]  /*b570*/  IMAD.MOV.U32 R3, RZ, RZ, 0x0 ;  /* 0x00000000ff037424 */ /* 0x000fc800078e00ff */
[----:B------:R-:W-:Y:S05]  /*b580*/  RET.REL.NODEC R2 `(matmul_kernel) ;  /* 0xffffff48029c7950 */ /* 0x000fea0003c3ffff */
        .weak           $__internal_2_$__cuda_sm10x_tcgen05_guardrail_trap_unallocated_columns_being_dealloced
        .type           $__internal_2_$__cuda_sm10x_tcgen05_guardrail_trap_unallocated_columns_being_dealloced,@function
        .size           $__internal_2_$__cuda_sm10x_tcgen05_guardrail_trap_unallocated_columns_being_dealloced,(.L_x_20 - $__internal_2_$__cuda_sm10x_tcgen05_guardrail_trap_unallocated_columns_being_dealloced)
$__internal_2_$__cuda_sm10x_tcgen05_guardrail_trap_unallocated_columns_being_dealloced:
[----:B------:R-:W-:Y:S05]  /*b590*/  BPT.TRAP 0x1 ;  /* 0x000000040000795c */ /* 0x000fea0000300000 */
[----:B------:R-:W-:-:S04]  /*b5a0*/  IMAD.MOV.U32 R3, RZ, RZ, 0x0 ;  /* 0x00000000ff037424 */ /* 0x000fc800078e00ff */
[----:B------:R-:W-:Y:S05]  /*b5b0*/  RET.REL.NODEC R2 `(matmul_kernel) ;  /* 0xffffff4802907950 */ /* 0x000fea0003c3ffff */
.L_x_17:
[----:B------:R-:W-:-:S00]  /*b5c0*/  BRA `(.L_x_17) ;  /* 0xfffffffc00fc7947 */ /* 0x000fc0000383ffff */
[----:B------:R-:W-:-:S00]  /*b5d0*/  NOP ;  /* 0x0000000000007918 */ /* 0x000fc00000000000 */
        /* <DEDUP_REMOVED lines=10> */
.L_x_20:


//--------------------- .nv.shared.matmul_kernel  --------------------------
	.section	.nv.shared.matmul_kernel,"aw",@nobits
	.sectionflags	@""
	.align	16
	.zero		1024


//--------------------- .nv.shared.reserved.0     --------------------------
	.section	.nv.shared.reserved.0,"aw",@nobits
	.align	8
	.weak		__nv_reservedSMEM_offset_0_alias
	.size		__nv_reservedSMEM_offset_0_alias, 0, 64
	.other		__nv_reservedSMEM_offset_0_alias,@"STO_CUDA_RESERVED_SHARED STV_DEFAULT"
__nv_reservedSMEM_offset_0_alias:
	.zero		0
.nv.shared.reserved.0:
	.zero		64
	.weak		__nv_reservedSMEM_allocation_phase
	.type		__nv_reservedSMEM_allocation_phase,@object
	.size		__nv_reservedSMEM_allocation_phase,(.L_0 - __nv_reservedSMEM_allocation_phase)
__nv_reservedSMEM_allocation_phase:
	.zero		1
.L_0:
	.zero		7
	.weak		__nv_reservedSMEM_devtool_atexit_pc
	.type		__nv_reservedSMEM_devtool_atexit_pc,@object
	.size		__nv_reservedSMEM_devtool_atexit_pc,(__nv_reservedSMEM_allocation_mask - __nv_reservedSMEM_devtool_atexit_pc)
__nv_reservedSMEM_devtool_atexit_pc:
	.zero		8
	.weak		__nv_reservedSMEM_allocation_mask
	.type		__nv_reservedSMEM_allocation_mask,@object
	.size		__nv_reservedSMEM_allocation_mask,(.L_2 - __nv_reservedSMEM_allocation_mask)
__nv_reservedSMEM_allocation_mask:
	.zero		4
.L_2:


//--------------------- .nv.constant0.matmul_kernel --------------------------
	.section	.nv.constant0.matmul_kernel,"a",@progbits
	.sectionflags	@""
	.align	4
.nv.constant0.matmul_kernel:
	.zero		976


//--------------------- SYMBOLS --------------------------

	.type		.nv.reservedSmem.offset0,@object
	.size		.nv.reservedSmem.offset0,0x4
	.type		.nv.reservedSmem.cap,@object
	.size		.nv.reservedSmem.cap,0x4
